	.target	sm_90a

	.elftype	@"ET_EXEC"


//--------------------- .note.nv.tkinfo           --------------------------
	.section	.note.nv.tkinfo,"",@"SHT_NOTE"
	.sectionflags	@"SHF_NOTE_NV_TKINFO"
	.tkinfo
        /*0018*/ 	.word	0x00000002
        /*0030*/ 	.string	""
        /*0030*/ 	.string	"ptxas"
        /*0030*/ 	.string	"Cuda compilation tools, release 13.0, V13.0.88"
        /*0030*/ 	.string	"Build cuda_13.0.r13.0/compiler.36424714_0"
        /*0030*/ 	.string	"-arch sm_90a -m 64 "



//--------------------- .note.nv.cuinfo           --------------------------
	.section	.note.nv.cuinfo,"",@"SHT_NOTE"
	.sectionflags	@"SHF_NOTE_NV_CUINFO"
        /*0018*/ 	.short	0x0002
        /*001a*/ 	.short	0x005a
        /*001c*/ 	.short	0x0082
	.zero		2


//--------------------- .nv.info                  --------------------------
	.section	.nv.info,"",@"SHT_CUDA_INFO"
	.align	4


	//----- nvinfo : EIATTR_REGCOUNT
	.align		4
        /*0000*/ 	.byte	0x04, 0x2f
        /*0002*/ 	.short	(.L_15 - .L_14)
	.align		4
.L_14:
        /*0004*/ 	.word	index@(_ZN7cutlass13device_kernelINS_4gemm6kernel13GemmUniversalIN4cute5tupleIJiiiiEEENS1_10collective13CollectiveMmaINS1_34MainloopSm90TmaGmmaWarpSpecializedILi2ENS5_IJNS4_1CILi4EEESB_NSA_ILi1EEEEEENS1_35KernelTmaWarpSpecializedCooperativeEEENS5_IJNSA_ILi256EEENSA_ILi128EEESH_EEENS_6half_tENS5_IJlSC_lEEESJ_SK_NS4_8TiledMMAINS4_8MMA_AtomIJNS4_4SM904GMMA26MMA_64x128x16_F32F16F16_SSILNSO_5MajorE0ELSQ_0ELNSO_7ScaleInE1ELSR_1EEEEEENS4_6LayoutINS5_IJNSA_ILi2EEESC_SC_EEENS5_IJSC_NSA_ILi0EEESX_EEEEENS5_IJNS4_10UnderscoreES10_S10_EEEEENS4_23SM90_TMA_LOAD_MULTICASTENS4_14ComposedLayoutINS4_7SwizzleILi3ELi4ELi3EEENS4_18smem_ptr_flag_bitsILi16EEENSU_INS5_IJNSA_ILi8EEENSA_ILi64EEEEEENS5_IJS1A_SC_EEEEEEEvNS4_8identityES13_S1E_vS1F_EENS_8epilogue10collective6detail29Sm90TmaWarpSpecializedAdapterINS1I_15DefaultEpilogueISJ_SK_SK_NS1H_6thread17LinearCombinationISJ_Li1EffLNS1M_9ScaleType4KindE0ELNS_15FloatRoundStyleE2ESJ_EENS1_15EpilogueDefaultEEEEEvvEEEEvNT_6ParamsE)
        /*0008*/ 	.word	0x000000a8


	//----- nvinfo : EIATTR_FRAME_SIZE
	.align		4
.L_15:
        /*000c*/ 	.byte	0x04, 0x11
        /*000e*/ 	.short	(.L_17 - .L_16)
	.align		4
.L_16:
        /*0010*/ 	.word	index@(_ZN7cutlass13device_kernelINS_4gemm6kernel13GemmUniversalIN4cute5tupleIJiiiiEEENS1_10collective13CollectiveMmaINS1_34MainloopSm90TmaGmmaWarpSpecializedILi2ENS5_IJNS4_1CILi4EEESB_NSA_ILi1EEEEEENS1_35KernelTmaWarpSpecializedCooperativeEEENS5_IJNSA_ILi256EEENSA_ILi128EEESH_EEENS_6half_tENS5_IJlSC_lEEESJ_SK_NS4_8TiledMMAINS4_8MMA_AtomIJNS4_4SM904GMMA26MMA_64x128x16_F32F16F16_SSILNSO_5MajorE0ELSQ_0ELNSO_7ScaleInE1ELSR_1EEEEEENS4_6LayoutINS5_IJNSA_ILi2EEESC_SC_EEENS5_IJSC_NSA_ILi0EEESX_EEEEENS5_IJNS4_10UnderscoreES10_S10_EEEEENS4_23SM90_TMA_LOAD_MULTICASTENS4_14ComposedLayoutINS4_7SwizzleILi3ELi4ELi3EEENS4_18smem_ptr_flag_bitsILi16EEENSU_INS5_IJNSA_ILi8EEENSA_ILi64EEEEEENS5_IJS1A_SC_EEEEEEEvNS4_8identityES13_S1E_vS1F_EENS_8epilogue10collective6detail29Sm90TmaWarpSpecializedAdapterINS1I_15DefaultEpilogueISJ_SK_SK_NS1H_6thread17LinearCombinationISJ_Li1EffLNS1M_9ScaleType4KindE0ELNS_15FloatRoundStyleE2ESJ_EENS1_15EpilogueDefaultEEEEEvvEEEEvNT_6ParamsE)
        /*0014*/ 	.word	0x00000000


	//----- nvinfo : EIATTR_MIN_STACK_SIZE
	.align		4
.L_17:
        /*0018*/ 	.byte	0x04, 0x12
        /*001a*/ 	.short	(.L_19 - .L_18)
	.align		4
.L_18:
        /*001c*/ 	.word	index@(_ZN7cutlass13device_kernelINS_4gemm6kernel13GemmUniversalIN4cute5tupleIJiiiiEEENS1_10collective13CollectiveMmaINS1_34MainloopSm90TmaGmmaWarpSpecializedILi2ENS5_IJNS4_1CILi4EEESB_NSA_ILi1EEEEEENS1_35KernelTmaWarpSpecializedCooperativeEEENS5_IJNSA_ILi256EEENSA_ILi128EEESH_EEENS_6half_tENS5_IJlSC_lEEESJ_SK_NS4_8TiledMMAINS4_8MMA_AtomIJNS4_4SM904GMMA26MMA_64x128x16_F32F16F16_SSILNSO_5MajorE0ELSQ_0ELNSO_7ScaleInE1ELSR_1EEEEEENS4_6LayoutINS5_IJNSA_ILi2EEESC_SC_EEENS5_IJSC_NSA_ILi0EEESX_EEEEENS5_IJNS4_10UnderscoreES10_S10_EEEEENS4_23SM90_TMA_LOAD_MULTICASTENS4_14ComposedLayoutINS4_7SwizzleILi3ELi4ELi3EEENS4_18smem_ptr_flag_bitsILi16EEENSU_INS5_IJNSA_ILi8EEENSA_ILi64EEEEEENS5_IJS1A_SC_EEEEEEEvNS4_8identityES13_S1E_vS1F_EENS_8epilogue10collective6detail29Sm90TmaWarpSpecializedAdapterINS1I_15DefaultEpilogueISJ_SK_SK_NS1H_6thread17LinearCombinationISJ_Li1EffLNS1M_9ScaleType4KindE0ELNS_15FloatRoundStyleE2ESJ_EENS1_15EpilogueDefaultEEEEEvvEEEEvNT_6ParamsE)
        /*0020*/ 	.word	0x00000000
.L_19:


//--------------------- .nv.compat                --------------------------
	.section	.nv.compat,"",@"SHT_CUDA_COMPAT_INFO"
	.align	4
        /*0000*/ 	.byte	0x02, 0x09, 0x01, 0x00, 0x02, 0x02, 0x04, 0x00, 0x02, 0x05, 0x05, 0x00, 0x03, 0x07, 0x01, 0x01
        /*0010*/ 	.byte	0x02, 0x03, 0x01, 0x00, 0x02, 0x06, 0x01, 0x00, 0x04, 0x0b, 0x08, 0x00, 0x00, 0x00, 0x00, 0x00
        /*0020*/ 	.byte	0x00, 0x00, 0x00, 0x00


//--------------------- .nv.info._ZN7cutlass13device_kernelINS_4gemm6kernel13GemmUniversalIN4cute5tupleIJiiiiEEENS1_10collective13CollectiveMmaINS1_34MainloopSm90TmaGmmaWarpSpecializedILi2ENS5_IJNS4_1CILi4EEESB_NSA_ILi1EEEEEENS1_35KernelTmaWarpSpecializedCooperativeEEENS5_IJNSA_ILi256EEENSA_ILi128EEESH_EEENS_6half_tENS5_IJlSC_lEEESJ_SK_NS4_8TiledMMAINS4_8MMA_AtomIJNS4_4SM904GMMA26MMA_64x128x16_F32F16F16_SSILNSO_5MajorE0ELSQ_0ELNSO_7ScaleInE1ELSR_1EEEEEENS4_6LayoutINS5_IJNSA_ILi2EEESC_SC_EEENS5_IJSC_NSA_ILi0EEESX_EEEEENS5_IJNS4_10UnderscoreES10_S10_EEEEENS4_23SM90_TMA_LOAD_MULTICASTENS4_14ComposedLayoutINS4_7SwizzleILi3ELi4ELi3EEENS4_18smem_ptr_flag_bitsILi16EEENSU_INS5_IJNSA_ILi8EEENSA_ILi64EEEEEENS5_IJS1A_SC_EEEEEEEvNS4_8identityES13_S1E_vS1F_EENS_8epilogue10collective6detail29Sm90TmaWarpSpecializedAdapterINS1I_15DefaultEpilogueISJ_SK_SK_NS1H_6thread17LinearCombinationISJ_Li1EffLNS1M_9ScaleType4KindE0ELNS_15FloatRoundStyleE2ESJ_EENS1_15EpilogueDefaultEEEEEvvEEEEvNT_6ParamsE --------------------------
	.section	.nv.info._ZN7cutlass13device_kernelINS_4gemm6kernel13GemmUniversalIN4cute5tupleIJiiiiEEENS1_10collective13CollectiveMmaINS1_34MainloopSm90TmaGmmaWarpSpecializedILi2ENS5_IJNS4_1CILi4EEESB_NSA_ILi1EEEEEENS1_35KernelTmaWarpSpecializedCooperativeEEENS5_IJNSA_ILi256EEENSA_ILi128EEESH_EEENS_6half_tENS5_IJlSC_lEEESJ_SK_NS4_8TiledMMAINS4_8MMA_AtomIJNS4_4SM904GMMA26MMA_64x128x16_F32F16F16_SSILNSO_5MajorE0ELSQ_0ELNSO_7ScaleInE1ELSR_1EEEEEENS4_6LayoutINS5_IJNSA_ILi2EEESC_SC_EEENS5_IJSC_NSA_ILi0EEESX_EEEEENS5_IJNS4_10UnderscoreES10_S10_EEEEENS4_23SM90_TMA_LOAD_MULTICASTENS4_14ComposedLayoutINS4_7SwizzleILi3ELi4ELi3EEENS4_18smem_ptr_flag_bitsILi16EEENSU_INS5_IJNSA_ILi8EEENSA_ILi64EEEEEENS5_IJS1A_SC_EEEEEEEvNS4_8identityES13_S1E_vS1F_EENS_8epilogue10collective6detail29Sm90TmaWarpSpecializedAdapterINS1I_15DefaultEpilogueISJ_SK_SK_NS1H_6thread17LinearCombinationISJ_Li1EffLNS1M_9ScaleType4KindE0ELNS_15FloatRoundStyleE2ESJ_EENS1_15EpilogueDefaultEEEEEvvEEEEvNT_6ParamsE,"",@"SHT_CUDA_INFO"
	.sectionflags	@""
	.align	4


	//----- nvinfo : EIATTR_CUDA_API_VERSION
	.align		4
        /*0000*/ 	.byte	0x04, 0x37
        /*0002*/ 	.short	(.L_21 - .L_20)
.L_20:
        /*0004*/ 	.word	0x00000082


	//----- nvinfo : EIATTR_KPARAM_INFO
	.align		4
.L_21:
        /*0008*/ 	.byte	0x04, 0x17
        /*000a*/ 	.short	(.L_23 - .L_22)
.L_22:
        /*000c*/ 	.word	0x00000000
        /*0010*/ 	.short	0x0000
        /*0012*/ 	.short	0x0070
        /*0014*/ 	.byte	0x00, 0xf0, 0x01, 0x10


	//----- nvinfo : EIATTR_SPARSE_MMA_MASK
	.align		4
.L_23:
        /*0018*/ 	.byte	0x03, 0x50
        /*001a*/ 	.short	0x0000


	//----- nvinfo : EIATTR_MAXREG_COUNT
	.align		4
        /*001c*/ 	.byte	0x03, 0x1b
        /*001e*/ 	.short	0x00a8


	//----- nvinfo : EIATTR_NUM_BARRIERS
	.align		4
        /*0020*/ 	.byte	0x02, 0x4c
        /*0022*/ 	.byte	0x01
	.zero		1


	//----- nvinfo : EIATTR_EXTERNS
	.align		4
        /*0024*/ 	.byte	0x04, 0x0f
        /*0026*/ 	.short	(.L_25 - .L_24)


	//   ....[0]....
	.align		4
.L_24:
        /*0028*/ 	.word	index@(__assertfail)


	//----- nvinfo : EIATTR_MERCURY_ISA_VERSION
	.align		4
.L_25:
        /*002c*/ 	.byte	0x03, 0x5f
        /*002e*/ 	.short	0x0101


	//----- nvinfo : EIATTR_INT_WARP_WIDE_INSTR_OFFSETS
	.align		4
        /*0030*/ 	.byte	0x04, 0x31
        /*0032*/ 	.short	(.L_27 - .L_26)


	//   ....[0]....
.L_26:
        /*0034*/ 	.word	0x00000440


	//   ....[1]....
        /*0038*/ 	.word	0x00000470


	//   ....[2]....
        /*003c*/ 	.word	0x00000620


	//   ....[3]....
        /*0040*/ 	.word	0x00002540


	//----- nvinfo : EIATTR_COOP_GROUP_MASK_REGIDS
	.align		4
.L_27:
        /*0044*/ 	.byte	0x04, 0x29
        /*0046*/ 	.short	(.L_29 - .L_28)


	//   ....[0]....
.L_28:
        /*0048*/ 	.word	0xffffffff


	//   ....[1]....
        /*004c*/ 	.word	0xffffffff


	//   ....[2]....
        /*0050*/ 	.word	0xffffffff


	//   ....[3]....
        /*0054*/ 	.word	0xffffffff


	//   ....[4]....
        /*0058*/ 	.word	0xffffffff


	//   ....[5]....
        /*005c*/ 	.word	0xffffffff


	//----- nvinfo : EIATTR_COOP_GROUP_INSTR_OFFSETS
	.align		4
.L_29:
        /*0060*/ 	.byte	0x04, 0x28
        /*0062*/ 	.short	(.L_31 - .L_30)


	//   ....[0]....
.L_30:
        /*0064*/ 	.word	0x00000060


	//   ....[1]....
        /*0068*/ 	.word	0x00000070


	//   ....[2]....
        /*006c*/ 	.word	0x00000130


	//   ....[3]....
        /*0070*/ 	.word	0x00000290


	//   ....[4]....
        /*0074*/ 	.word	0x000007d0


	//   ....[5]....
        /*0078*/ 	.word	0x00001220


	//----- nvinfo : EIATTR_REG_RECONFIG
	.align		4
.L_31:
        /*007c*/ 	.byte	0x01, 0x54
	.zero		2


	//----- nvinfo : EIATTR_SYSCALL_OFFSETS
	.align		4
        /*0080*/ 	.byte	0x04, 0x46
        /*0082*/ 	.short	(.L_33 - .L_32)


	//   ....[0]....
.L_32:
        /*0084*/ 	.word	0x000013e0


	//----- nvinfo : EIATTR_MBARRIER_INSTR_OFFSETS
	.align		4
.L_33:
        /*0088*/ 	.byte	0x04, 0x39
        /*008a*/ 	.short	(.L_35 - .L_34)


	//   ....[0]....
.L_34:
        /*008c*/ 	.word	0x00000230
        /*0090*/ 	.word	0x000000ff
        /*0094*/ 	.word	0x00000000
        /*0098*/ 	.short	0x0100
        /*009a*/ 	.byte	0x08
	.zero		1


	//   ....[1]....
        /*009c*/ 	.word	0x00000240
        /*00a0*/ 	.word	0x000000ff
        /*00a4*/ 	.word	0x00000010
        /*00a8*/ 	.short	0x0100
        /*00aa*/ 	.byte	0x08
	.zero		1


	//   ....[2]....
        /*00ac*/ 	.word	0x00000250
        /*00b0*/ 	.word	0x000000ff
        /*00b4*/ 	.word	0x00000008
        /*00b8*/ 	.short	0x0100
        /*00ba*/ 	.byte	0x08
	.zero		1


	//   ....[3]....
        /*00bc*/ 	.word	0x00000260
        /*00c0*/ 	.word	0x000000ff
        /*00c4*/ 	.word	0x00000018
        /*00c8*/ 	.short	0x0100
        /*00ca*/ 	.byte	0x08
	.zero		1


	//   ....[4]....
        /*00cc*/ 	.word	0x000006b0
        /*00d0*/ 	.word	0x000000ff
        /*00d4*/ 	.word	0x00000030
        /*00d8*/ 	.short	0x0100
        /*00da*/ 	.byte	0x06
	.zero		1


	//   ....[5]....
        /*00dc*/ 	.word	0x00000750
        /*00e0*/ 	.word	0x000000ff
        /*00e4*/ 	.word	0x00000038
        /*00e8*/ 	.short	0x0100
        /*00ea*/ 	.byte	0x06
	.zero		1


	//   ....[6]....
        /*00ec*/ 	.word	0x000014a0
        /*00f0*/ 	.word	0x00000003
        /*00f4*/ 	.word	0x00000000
        /*00f8*/ 	.short	0x010a
        /*00fa*/ 	.byte	0x3f
	.zero		1


	//   ....[7]....
        /*00fc*/ 	.word	0x000014e0
        /*0100*/ 	.word	0x00000003
        /*0104*/ 	.word	0x00000000
        /*0108*/ 	.short	0x010a
        /*010a*/ 	.byte	0x3f
	.zero		1


	//   ....[8]....
        /*010c*/ 	.word	0x00001d00
        /*0110*/ 	.word	0x00000005
        /*0114*/ 	.word	0x00000000
        /*0118*/ 	.short	0x010a
        /*011a*/ 	.byte	0x3f
	.zero		1


	//   ....[9]....
        /*011c*/ 	.word	0x00001d40
        /*0120*/ 	.word	0x00000005
        /*0124*/ 	.word	0x00000000
        /*0128*/ 	.short	0x010a
        /*012a*/ 	.byte	0x3f
	.zero		1


	//   ....[10]....
        /*012c*/ 	.word	0x000023e0
        /*0130*/ 	.word	0x00000005
        /*0134*/ 	.word	0x00000000
        /*0138*/ 	.short	0x0101
        /*013a*/ 	.byte	0x3f
	.zero		1


	//   ....[11]....
        /*013c*/ 	.word	0x000025c0
        /*0140*/ 	.word	0x00000003
        /*0144*/ 	.word	0x00000000
        /*0148*/ 	.short	0x0101
        /*014a*/ 	.byte	0x3f
	.zero		1


	//   ....[12]....
        /*014c*/ 	.word	0x0000bf20
        /*0150*/ 	.word	0x00000014
        /*0154*/ 	.word	0x00000010
        /*0158*/ 	.short	0x010a
        /*015a*/ 	.byte	0x3f
	.zero		1


	//   ....[13]....
        /*015c*/ 	.word	0x0000c3c0
        /*0160*/ 	.word	0x00000004
        /*0164*/ 	.word	0x00000038
        /*0168*/ 	.short	0x0101
        /*016a*/ 	.byte	0x3f
	.zero		1


	//   ....[14]....
        /*016c*/ 	.word	0x0000cad0
        /*0170*/ 	.word	0x00000005
        /*0174*/ 	.word	0x00000000
        /*0178*/ 	.short	0x010a
        /*017a*/ 	.byte	0x3f
	.zero		1


	//   ....[15]....
        /*017c*/ 	.word	0x0000cb50
        /*0180*/ 	.word	0x00000009
        /*0184*/ 	.word	0x00000000
        /*0188*/ 	.short	0x010a
        /*018a*/ 	.byte	0x3f
	.zero		1


	//   ....[16]....
        /*018c*/ 	.word	0x0000cbb0
        /*0190*/ 	.word	0x00000003
        /*0194*/ 	.word	0x00000000
        /*0198*/ 	.short	0x010a
        /*019a*/ 	.byte	0x3f
	.zero		1


	//   ....[17]....
        /*019c*/ 	.word	0x0000cc00
        /*01a0*/ 	.word	0x00000005
        /*01a4*/ 	.word	0x00000000
        /*01a8*/ 	.short	0x010a
        /*01aa*/ 	.byte	0x3f
	.zero		1


	//   ....[18]....
        /*01ac*/ 	.word	0x0000ccd0
        /*01b0*/ 	.word	0x00000014
        /*01b4*/ 	.word	0x00000010
        /*01b8*/ 	.short	0x010a
        /*01ba*/ 	.byte	0x3f
	.zero		1


	//   ....[19]....
        /*01bc*/ 	.word	0x0000cda0
        /*01c0*/ 	.word	0x00000005
        /*01c4*/ 	.word	0x00000000
        /*01c8*/ 	.short	0x010a
        /*01ca*/ 	.byte	0x3f
	.zero		1


	//----- nvinfo : EIATTR_NUM_MBARRIERS
	.align		4
.L_35:
        /*01cc*/ 	.byte	0x03, 0x38
        /*01ce*/ 	.short	0x0006


	//----- nvinfo : EIATTR_EXIT_INSTR_OFFSETS
	.align		4
        /*01d0*/ 	.byte	0x04, 0x1c
        /*01d2*/ 	.short	(.L_37 - .L_36)


	//   ....[0]....
.L_36:
        /*01d4*/ 	.word	0x00000930


	//   ....[1]....
        /*01d8*/ 	.word	0x00001150


	//   ....[2]....
        /*01dc*/ 	.word	0x0000b500


	//   ....[3]....
        /*01e0*/ 	.word	0x0000ba60


	//   ....[4]....
        /*01e4*/ 	.word	0x0000cba0


	//----- nvinfo : EIATTR_MAX_THREADS
	.align		4
.L_37:
        /*01e8*/ 	.byte	0x04, 0x05
        /*01ea*/ 	.short	(.L_39 - .L_38)
.L_38:
        /*01ec*/ 	.word	0x00000180
        /*01f0*/ 	.word	0x00000001
        /*01f4*/ 	.word	0x00000001


	//----- nvinfo : EIATTR_CRS_STACK_SIZE
	.align		4
.L_39:
        /*01f8*/ 	.byte	0x04, 0x1e
        /*01fa*/ 	.short	(.L_41 - .L_40)
.L_40:
        /*01fc*/ 	.word	0x00000000


	//----- nvinfo : EIATTR_CBANK_PARAM_SIZE
	.align		4
.L_41:
        /*0200*/ 	.byte	0x03, 0x19
        /*0202*/ 	.short	0x0470


	//----- nvinfo : EIATTR_PARAM_CBANK
	.align		4
        /*0204*/ 	.byte	0x04, 0x0a
        /*0206*/ 	.short	(.L_43 - .L_42)
	.align		4
.L_42:
        /*0208*/ 	.word	index@(.nv.constant0._ZN7cutlass13device_kernelINS_4gemm6kernel13GemmUniversalIN4cute5tupleIJiiiiEEENS1_10collective13CollectiveMmaINS1_34MainloopSm90TmaGmmaWarpSpecializedILi2ENS5_IJNS4_1CILi4EEESB_NSA_ILi1EEEEEENS1_35KernelTmaWarpSpecializedCooperativeEEENS5_IJNSA_ILi256EEENSA_ILi128EEESH_EEENS_6half_tENS5_IJlSC_lEEESJ_SK_NS4_8TiledMMAINS4_8MMA_AtomIJNS4_4SM904GMMA26MMA_64x128x16_F32F16F16_SSILNSO_5MajorE0ELSQ_0ELNSO_7ScaleInE1ELSR_1EEEEEENS4_6LayoutINS5_IJNSA_ILi2EEESC_SC_EEENS5_IJSC_NSA_ILi0EEESX_EEEEENS5_IJNS4_10UnderscoreES10_S10_EEEEENS4_23SM90_TMA_LOAD_MULTICASTENS4_14ComposedLayoutINS4_7SwizzleILi3ELi4ELi3EEENS4_18smem_ptr_flag_bitsILi16EEENSU_INS5_IJNSA_ILi8EEENSA_ILi64EEEEEENS5_IJS1A_SC_EEEEEEEvNS4_8identityES13_S1E_vS1F_EENS_8epilogue10collective6detail29Sm90TmaWarpSpecializedAdapterINS1I_15DefaultEpilogueISJ_SK_SK_NS1H_6thread17LinearCombinationISJ_Li1EffLNS1M_9ScaleType4KindE0ELNS_15FloatRoundStyleE2ESJ_EENS1_15EpilogueDefaultEEEEEvvEEEEvNT_6ParamsE)
        /*020c*/ 	.short	0x0210
        /*020e*/ 	.short	0x0470


	//----- nvinfo : EIATTR_SW_WAR
	.align		4
.L_43:
        /*0210*/ 	.byte	0x04, 0x36
        /*0212*/ 	.short	(.L_45 - .L_44)
.L_44:
        /*0214*/ 	.word	0x00000008
.L_45:


//--------------------- .nv.callgraph             --------------------------
	.section	.nv.callgraph,"",@"SHT_CUDA_CALLGRAPH"
	.align	4
	.sectionentsize	8
	.align		4
        /*0000*/ 	.word	0x00000000
	.align		4
        /*0004*/ 	.word	0xffffffff
	.align		4
        /*0008*/ 	.word	index@(_ZN7cutlass13device_kernelINS_4gemm6kernel13GemmUniversalIN4cute5tupleIJiiiiEEENS1_10collective13CollectiveMmaINS1_34MainloopSm90TmaGmmaWarpSpecializedILi2ENS5_IJNS4_1CILi4EEESB_NSA_ILi1EEEEEENS1_35KernelTmaWarpSpecializedCooperativeEEENS5_IJNSA_ILi256EEENSA_ILi128EEESH_EEENS_6half_tENS5_IJlSC_lEEESJ_SK_NS4_8TiledMMAINS4_8MMA_AtomIJNS4_4SM904GMMA26MMA_64x128x16_F32F16F16_SSILNSO_5MajorE0ELSQ_0ELNSO_7ScaleInE1ELSR_1EEEEEENS4_6LayoutINS5_IJNSA_ILi2EEESC_SC_EEENS5_IJSC_NSA_ILi0EEESX_EEEEENS5_IJNS4_10UnderscoreES10_S10_EEEEENS4_23SM90_TMA_LOAD_MULTICASTENS4_14ComposedLayoutINS4_7SwizzleILi3ELi4ELi3EEENS4_18smem_ptr_flag_bitsILi16EEENSU_INS5_IJNSA_ILi8EEENSA_ILi64EEEEEENS5_IJS1A_SC_EEEEEEEvNS4_8identityES13_S1E_vS1F_EENS_8epilogue10collective6detail29Sm90TmaWarpSpecializedAdapterINS1I_15DefaultEpilogueISJ_SK_SK_NS1H_6thread17LinearCombinationISJ_Li1EffLNS1M_9ScaleType4KindE0ELNS_15FloatRoundStyleE2ESJ_EENS1_15EpilogueDefaultEEEEEvvEEEEvNT_6ParamsE)
	.align		4
        /*000c*/ 	.word	index@(__assertfail)
	.align		4
        /*0010*/ 	.word	0x00000000
	.align		4
        /*0014*/ 	.word	0xfffffffe
	.align		4
        /*0018*/ 	.word	0x00000000
	.align		4
        /*001c*/ 	.word	0xfffffffd
	.align		4
        /*0020*/ 	.word	0x00000000
	.align		4
        /*0024*/ 	.word	0xfffffffc


//--------------------- .nv.constant4             --------------------------
	.section	.nv.constant4,"a",@progbits
	.align	8
	.align		8
.nv.constant4:
        /*0000*/ 	.dword	__assertfail
	.align		8
        /*0008*/ 	.dword	__unnamed_1
	.align		8
        /*0010*/ 	.dword	_ZN40_INTERNAL_70dd5a84_4_k_cu_0256d47e_225404cuda3std3__45__cpo5beginE
	.align		8
        /*0018*/ 	.dword	_ZN40_INTERNAL_70dd5a84_4_k_cu_0256d47e_225404cuda3std3__45__cpo3endE
	.align		8
        /*0020*/ 	.dword	_ZN40_INTERNAL_70dd5a84_4_k_cu_0256d47e_225404cuda3std3__45__cpo6cbeginE
	.align		8
        /*0028*/ 	.dword	_ZN40_INTERNAL_70dd5a84_4_k_cu_0256d47e_225404cuda3std3__45__cpo4cendE
	.align		8
        /*0030*/ 	.dword	_ZN40_INTERNAL_70dd5a84_4_k_cu_0256d47e_225404cuda3std3__442_GLOBAL__N__70dd5a84_4_k_cu_0256d47e_225406ignoreE
	.align		8
        /*0038*/ 	.dword	_ZN40_INTERNAL_70dd5a84_4_k_cu_0256d47e_225404cuda3std3__419piecewise_constructE
	.align		8
        /*0040*/ 	.dword	_ZN40_INTERNAL_70dd5a84_4_k_cu_0256d47e_225404cuda3std3__48in_placeE
	.align		8
        /*0048*/ 	.dword	_ZN40_INTERNAL_70dd5a84_4_k_cu_0256d47e_225404cuda3std6ranges3__45__cpo4swapE
	.align		8
        /*0050*/ 	.dword	_ZN40_INTERNAL_70dd5a84_4_k_cu_0256d47e_225404cuda3std6ranges3__45__cpo9iter_moveE
	.align		8
        /*0058*/ 	.dword	_ZN40_INTERNAL_70dd5a84_4_k_cu_0256d47e_225404cute7productE
	.align		8
        /*0060*/ 	.dword	_ZN40_INTERNAL_70dd5a84_4_k_cu_0256d47e_225404cute1_E
	.align		8
        /*0068*/ 	.dword	$str$22
	.align		8
        /*0070*/ 	.dword	$str$23


//--------------------- .text._ZN7cutlass13device_kernelINS_4gemm6kernel13GemmUniversalIN4cute5tupleIJiiiiEEENS1_10collective13CollectiveMmaINS1_34MainloopSm90TmaGmmaWarpSpecializedILi2ENS5_IJNS4_1CILi4EEESB_NSA_ILi1EEEEEENS1_35KernelTmaWarpSpecializedCooperativeEEENS5_IJNSA_ILi256EEENSA_ILi128EEESH_EEENS_6half_tENS5_IJlSC_lEEESJ_SK_NS4_8TiledMMAINS4_8MMA_AtomIJNS4_4SM904GMMA26MMA_64x128x16_F32F16F16_SSILNSO_5MajorE0ELSQ_0ELNSO_7ScaleInE1ELSR_1EEEEEENS4_6LayoutINS5_IJNSA_ILi2EEESC_SC_EEENS5_IJSC_NSA_ILi0EEESX_EEEEENS5_IJNS4_10UnderscoreES10_S10_EEEEENS4_23SM90_TMA_LOAD_MULTICASTENS4_14ComposedLayoutINS4_7SwizzleILi3ELi4ELi3EEENS4_18smem_ptr_flag_bitsILi16EEENSU_INS5_IJNSA_ILi8EEENSA_ILi64EEEEEENS5_IJS1A_SC_EEEEEEEvNS4_8identityES13_S1E_vS1F_EENS_8epilogue10collective6detail29Sm90TmaWarpSpecializedAdapterINS1I_15DefaultEpilogueISJ_SK_SK_NS1H_6thread17LinearCombinationISJ_Li1EffLNS1M_9ScaleType4KindE0ELNS_15FloatRoundStyleE2ESJ_EENS1_15EpilogueDefaultEEEEEvvEEEEvNT_6ParamsE --------------------------
	.section	.text._ZN7cutlass13device_kernelINS_4gemm6kernel13GemmUniversalIN4cute5tupleIJiiiiEEENS1_10collective13CollectiveMmaINS1_34MainloopSm90TmaGmmaWarpSpecializedILi2ENS5_IJNS4_1CILi4EEESB_NSA_ILi1EEEEEENS1_35KernelTmaWarpSpecializedCooperativeEEENS5_IJNSA_ILi256EEENSA_ILi128EEESH_EEENS_6half_tENS5_IJlSC_lEEESJ_SK_NS4_8TiledMMAINS4_8MMA_AtomIJNS4_4SM904GMMA26MMA_64x128x16_F32F16F16_SSILNSO_5MajorE0ELSQ_0ELNSO_7ScaleInE1ELSR_1EEEEEENS4_6LayoutINS5_IJNSA_ILi2EEESC_SC_EEENS5_IJSC_NSA_ILi0EEESX_EEEEENS5_IJNS4_10UnderscoreES10_S10_EEEEENS4_23SM90_TMA_LOAD_MULTICASTENS4_14ComposedLayoutINS4_7SwizzleILi3ELi4ELi3EEENS4_18smem_ptr_flag_bitsILi16EEENSU_INS5_IJNSA_ILi8EEENSA_ILi64EEEEEENS5_IJS1A_SC_EEEEEEEvNS4_8identityES13_S1E_vS1F_EENS_8epilogue10collective6detail29Sm90TmaWarpSpecializedAdapterINS1I_15DefaultEpilogueISJ_SK_SK_NS1H_6thread17LinearCombinationISJ_Li1EffLNS1M_9ScaleType4KindE0ELNS_15FloatRoundStyleE2ESJ_EENS1_15EpilogueDefaultEEEEEvvEEEEvNT_6ParamsE,"ax",@progbits
	.align	128
.text._ZN7cutlass13device_kernelINS_4gemm6kernel13GemmUniversalIN4cute5tupleIJiiiiEEENS1_10collective13CollectiveMmaINS1_34MainloopSm90TmaGmmaWarpSpecializedILi2ENS5_IJNS4_1CILi4EEESB_NSA_ILi1EEEEEENS1_35KernelTmaWarpSpecializedCooperativeEEENS5_IJNSA_ILi256EEENSA_ILi128EEESH_EEENS_6half_tENS5_IJlSC_lEEESJ_SK_NS4_8TiledMMAINS4_8MMA_AtomIJNS4_4SM904GMMA26MMA_64x128x16_F32F16F16_SSILNSO_5MajorE0ELSQ_0ELNSO_7ScaleInE1ELSR_1EEEEEENS4_6LayoutINS5_IJNSA_ILi2EEESC_SC_EEENS5_IJSC_NSA_ILi0EEESX_EEEEENS5_IJNS4_10UnderscoreES10_S10_EEEEENS4_23SM90_TMA_LOAD_MULTICASTENS4_14ComposedLayoutINS4_7SwizzleILi3ELi4ELi3EEENS4_18smem_ptr_flag_bitsILi16EEENSU_INS5_IJNSA_ILi8EEENSA_ILi64EEEEEENS5_IJS1A_SC_EEEEEEEvNS4_8identityES13_S1E_vS1F_EENS_8epilogue10collective6detail29Sm90TmaWarpSpecializedAdapterINS1I_15DefaultEpilogueISJ_SK_SK_NS1H_6thread17LinearCombinationISJ_Li1EffLNS1M_9ScaleType4KindE0ELNS_15FloatRoundStyleE2ESJ_EENS1_15EpilogueDefaultEEEEEvvEEEEvNT_6ParamsE:
        .type           _ZN7cutlass13device_kernelINS_4gemm6kernel13GemmUniversalIN4cute5tupleIJiiiiEEENS1_10collective13CollectiveMmaINS1_34MainloopSm90TmaGmmaWarpSpecializedILi2ENS5_IJNS4_1CILi4EEESB_NSA_ILi1EEEEEENS1_35KernelTmaWarpSpecializedCooperativeEEENS5_IJNSA_ILi256EEENSA_ILi128EEESH_EEENS_6half_tENS5_IJlSC_lEEESJ_SK_NS4_8TiledMMAINS4_8MMA_AtomIJNS4_4SM904GMMA26MMA_64x128x16_F32F16F16_SSILNSO_5MajorE0ELSQ_0ELNSO_7ScaleInE1ELSR_1EEEEEENS4_6LayoutINS5_IJNSA_ILi2EEESC_SC_EEENS5_IJSC_NSA_ILi0EEESX_EEEEENS5_IJNS4_10UnderscoreES10_S10_EEEEENS4_23SM90_TMA_LOAD_MULTICASTENS4_14ComposedLayoutINS4_7SwizzleILi3ELi4ELi3EEENS4_18smem_ptr_flag_bitsILi16EEENSU_INS5_IJNSA_ILi8EEENSA_ILi64EEEEEENS5_IJS1A_SC_EEEEEEEvNS4_8identityES13_S1E_vS1F_EENS_8epilogue10collective6detail29Sm90TmaWarpSpecializedAdapterINS1I_15DefaultEpilogueISJ_SK_SK_NS1H_6thread17LinearCombinationISJ_Li1EffLNS1M_9ScaleType4KindE0ELNS_15FloatRoundStyleE2ESJ_EENS1_15EpilogueDefaultEEEEEvvEEEEvNT_6ParamsE,@function
        .size           _ZN7cutlass13device_kernelINS_4gemm6kernel13GemmUniversalIN4cute5tupleIJiiiiEEENS1_10collective13CollectiveMmaINS1_34MainloopSm90TmaGmmaWarpSpecializedILi2ENS5_IJNS4_1CILi4EEESB_NSA_ILi1EEEEEENS1_35KernelTmaWarpSpecializedCooperativeEEENS5_IJNSA_ILi256EEENSA_ILi128EEESH_EEENS_6half_tENS5_IJlSC_lEEESJ_SK_NS4_8TiledMMAINS4_8MMA_AtomIJNS4_4SM904GMMA26MMA_64x128x16_F32F16F16_SSILNSO_5MajorE0ELSQ_0ELNSO_7ScaleInE1ELSR_1EEEEEENS4_6LayoutINS5_IJNSA_ILi2EEESC_SC_EEENS5_IJSC_NSA_ILi0EEESX_EEEEENS5_IJNS4_10UnderscoreES10_S10_EEEEENS4_23SM90_TMA_LOAD_MULTICASTENS4_14ComposedLayoutINS4_7SwizzleILi3ELi4ELi3EEENS4_18smem_ptr_flag_bitsILi16EEENSU_INS5_IJNSA_ILi8EEENSA_ILi64EEEEEENS5_IJS1A_SC_EEEEEEEvNS4_8identityES13_S1E_vS1F_EENS_8epilogue10collective6detail29Sm90TmaWarpSpecializedAdapterINS1I_15DefaultEpilogueISJ_SK_SK_NS1H_6thread17LinearCombinationISJ_Li1EffLNS1M_9ScaleType4KindE0ELNS_15FloatRoundStyleE2ESJ_EENS1_15EpilogueDefaultEEEEEvvEEEEvNT_6ParamsE,(.L_x_319 - _ZN7cutlass13device_kernelINS_4gemm6kernel13GemmUniversalIN4cute5tupleIJiiiiEEENS1_10collective13CollectiveMmaINS1_34MainloopSm90TmaGmmaWarpSpecializedILi2ENS5_IJNS4_1CILi4EEESB_NSA_ILi1EEEEEENS1_35KernelTmaWarpSpecializedCooperativeEEENS5_IJNSA_ILi256EEENSA_ILi128EEESH_EEENS_6half_tENS5_IJlSC_lEEESJ_SK_NS4_8TiledMMAINS4_8MMA_AtomIJNS4_4SM904GMMA26MMA_64x128x16_F32F16F16_SSILNSO_5MajorE0ELSQ_0ELNSO_7ScaleInE1ELSR_1EEEEEENS4_6LayoutINS5_IJNSA_ILi2EEESC_SC_EEENS5_IJSC_NSA_ILi0EEESX_EEEEENS5_IJNS4_10UnderscoreES10_S10_EEEEENS4_23SM90_TMA_LOAD_MULTICASTENS4_14ComposedLayoutINS4_7SwizzleILi3ELi4ELi3EEENS4_18smem_ptr_flag_bitsILi16EEENSU_INS5_IJNSA_ILi8EEENSA_ILi64EEEEEENS5_IJS1A_SC_EEEEEEEvNS4_8identityES13_S1E_vS1F_EENS_8epilogue10collective6detail29Sm90TmaWarpSpecializedAdapterINS1I_15DefaultEpilogueISJ_SK_SK_NS1H_6thread17LinearCombinationISJ_Li1EffLNS1M_9ScaleType4KindE0ELNS_15FloatRoundStyleE2ESJ_EENS1_15EpilogueDefaultEEEEEvvEEEEvNT_6ParamsE)
        .other          _ZN7cutlass13device_kernelINS_4gemm6kernel13GemmUniversalIN4cute5tupleIJiiiiEEENS1_10collective13CollectiveMmaINS1_34MainloopSm90TmaGmmaWarpSpecializedILi2ENS5_IJNS4_1CILi4EEESB_NSA_ILi1EEEEEENS1_35KernelTmaWarpSpecializedCooperativeEEENS5_IJNSA_ILi256EEENSA_ILi128EEESH_EEENS_6half_tENS5_IJlSC_lEEESJ_SK_NS4_8TiledMMAINS4_8MMA_AtomIJNS4_4SM904GMMA26MMA_64x128x16_F32F16F16_SSILNSO_5MajorE0ELSQ_0ELNSO_7ScaleInE1ELSR_1EEEEEENS4_6LayoutINS5_IJNSA_ILi2EEESC_SC_EEENS5_IJSC_NSA_ILi0EEESX_EEEEENS5_IJNS4_10UnderscoreES10_S10_EEEEENS4_23SM90_TMA_LOAD_MULTICASTENS4_14ComposedLayoutINS4_7SwizzleILi3ELi4ELi3EEENS4_18smem_ptr_flag_bitsILi16EEENSU_INS5_IJNSA_ILi8EEENSA_ILi64EEEEEENS5_IJS1A_SC_EEEEEEEvNS4_8identityES13_S1E_vS1F_EENS_8epilogue10collective6detail29Sm90TmaWarpSpecializedAdapterINS1I_15DefaultEpilogueISJ_SK_SK_NS1H_6thread17LinearCombinationISJ_Li1EffLNS1M_9ScaleType4KindE0ELNS_15FloatRoundStyleE2ESJ_EENS1_15EpilogueDefaultEEEEEvvEEEEvNT_6ParamsE,@"STO_CUDA_ENTRY STV_DEFAULT"
_ZN7cutlass13device_kernelINS_4gemm6kernel13GemmUniversalIN4cute5tupleIJiiiiEEENS1_10collective13CollectiveMmaINS1_34MainloopSm90TmaGmmaWarpSpecializedILi2ENS5_IJNS4_1CILi4EEESB_NSA_ILi1EEEEEENS1_35KernelTmaWarpSpecializedCooperativeEEENS5_IJNSA_ILi256EEENSA_ILi128EEESH_EEENS_6half_tENS5_IJlSC_lEEESJ_SK_NS4_8TiledMMAINS4_8MMA_AtomIJNS4_4SM904GMMA26MMA_64x128x16_F32F16F16_SSILNSO_5MajorE0ELSQ_0ELNSO_7ScaleInE1ELSR_1EEEEEENS4_6LayoutINS5_IJNSA_ILi2EEESC_SC_EEENS5_IJSC_NSA_ILi0EEESX_EEEEENS5_IJNS4_10UnderscoreES10_S10_EEEEENS4_23SM90_TMA_LOAD_MULTICASTENS4_14ComposedLayoutINS4_7SwizzleILi3ELi4ELi3EEENS4_18smem_ptr_flag_bitsILi16EEENSU_INS5_IJNSA_ILi8EEENSA_ILi64EEEEEENS5_IJS1A_SC_EEEEEEEvNS4_8identityES13_S1E_vS1F_EENS_8epilogue10collective6detail29Sm90TmaWarpSpecializedAdapterINS1I_15DefaultEpilogueISJ_SK_SK_NS1H_6thread17LinearCombinationISJ_Li1EffLNS1M_9ScaleType4KindE0ELNS_15FloatRoundStyleE2ESJ_EENS1_15EpilogueDefaultEEEEEvvEEEEvNT_6ParamsE:
[----:B------:R-:W0:Y:S01]  /*0000*/  LDC R1, c[0x0][0x28] ;  /* 0x00000a00ff017b82 */ /* 0x000e220000000800 */
[----:B------:R-:W1:Y:S01]  /*0010*/  S2R R18, SR_TID.X ;  /* 0x0000000000127919 */ /* 0x000e620000002100 */
[----:B------:R-:W-:Y:S01]  /*0020*/  ELECT P0, URZ, PT ;  /* 0x00000000003f782f */ /* 0x000fe20003800000 */
[----:B------:R-:W-:Y:S01]  /*0030*/  BSSY B0, `(.L_x_0) ;  /* 0x000000f000007945 */ /* 0x000fe20003800000 */
[--C-:B-1----:R-:W-:Y:S02]  /*0040*/  SHF.R.U32.HI R0, RZ, 0x5, R18.reuse ;  /* 0x00000005ff007819 */ /* 0x102fe40000011612 */
[----:B------:R-:W-:-:S03]  /*0050*/  SHF.R.U32.HI R3, RZ, 0x7, R18 ;  /* 0x00000007ff037819 */ /* 0x000fc60000011612 */
[----:B------:R-:W1:Y:S04]  /*0060*/  SHFL.IDX PT, R2, R0, RZ, 0x1f ;  /* 0x00001fff00027589 */ /* 0x000e6800000e0000 */
[----:B------:R2:W3:Y:S01]  /*0070*/  SHFL.IDX PT, R5, R3, RZ, 0x1f ;  /* 0x00001fff03057589 */ /* 0x0004e200000e0000 */
[----:B-1----:R-:W-:-:S13]  /*0080*/  ISETP.NE.OR P0, PT, R2, RZ, !P0 ;  /* 0x000000ff0200720c */ /* 0x002fda0004705670 */
[----:B0-23--:R-:W-:Y:S05]  /*0090*/  @P0 BRA `(.L_x_1) ;  /* 0x0000000000200947 */ /* 0x00dfea0003800000 */
[----:B------:R-:W-:Y:S02]  /*00a0*/  ULDC.64 UR4, c[0x0][0x198] ;  /* 0x0000660000047ab9 */ /* 0x000fe40000000a00 */
[----:B------:R-:W-:Y:S02]  /*00b0*/  UIADD3 UR6, UP0, UR4, 0xf0, URZ ;  /* 0x000000f004067890 */ /* 0x000fe4000ff1e03f */
[----:B------:R-:W-:Y:S02]  /*00c0*/  UIADD3 UR4, UP1, UR4, 0x1f0, URZ ;  /* 0x000001f004047890 */ /* 0x000fe4000ff3e03f */
[----:B------:R-:W-:Y:S02]  /*00d0*/  UIADD3.X UR7, URZ, UR5, URZ, UP0, !UPT ;  /* 0x000000053f077290 */ /* 0x000fe400087fe43f */
[----:B------:R-:W-:-:S07]  /*00e0*/  UIADD3.X UR5, URZ, UR5, URZ, UP1, !UPT ;  /* 0x000000053f057290 */ /* 0x000fce0008ffe43f */
[----:B------:R0:W-:Y:S02]  /*00f0*/  UTMACCTL.PF [UR6] ;  /* 0x00000000060079b9 */ /* 0x0001e40008040000 */
[----:B------:R0:W-:Y:S02]  /*0100*/  UTMACCTL.PF [UR4] ;  /* 0x00000000040079b9 */ /* 0x0001e40008040000 */
[----:B0-----:R-:W-:Y:S01]  /*0110*/  NOP ;  /* 0x0000000000007918 */ /* 0x001fe20000000000 */
.L_x_1:
[----:B------:R-:W-:Y:S05]  /*0120*/  BSYNC B0 ;  /* 0x0000000000007941 */ /* 0x000fea0003800000 */
.L_x_0:
[----:B------:R-:W0:Y:S02]  /*0130*/  SHFL.IDX PT, R3, R0, RZ, 0x1f ;  /* 0x00001fff00037589 */ /* 0x000e2400000e0000 */
[----:B0-----:R-:W-:-:S13]  /*0140*/  ISETP.NE.AND P0, PT, R3, RZ, PT ;  /* 0x000000ff0300720c */ /* 0x001fda0003f05270 */
[----:B------:R-:W-:Y:S05]  /*0150*/  @P0 BRA `(.L_x_2) ;  /* 0x0000000000480947 */ /* 0x000fea0003800000 */
[----:B------:R-:W0:Y:S01]  /*0160*/  S2UR UR8, SR_CgaCtaId ;  /* 0x00000000000879c3 */ /* 0x000e220000008800 */
[----:B------:R-:W-:Y:S01]  /*0170*/  UMOV UR4, 0x400 ;  /* 0x0000040000047882 */ /* 0x000fe20000000000 */
[----:B------:R-:W-:Y:S01]  /*0180*/  UMOV UR5, 0x1 ;  /* 0x0000000100057882 */ /* 0x000fe20000000000 */
[----:B------:R-:W-:Y:S01]  /*0190*/  UMOV UR6, 0xe ;  /* 0x0000000e00067882 */ /* 0x000fe20000000000 */
[----:B------:R-:W-:Y:S01]  /*01a0*/  ELECT P0, URZ, PT ;  /* 0x00000000003f782f */ /* 0x000fe20003800000 */
[----:B------:R-:W-:-:S04]  /*01b0*/  UIADD3 UR6, -UR6, 0x100000, URZ ;  /* 0x0010000006067890 */ /* 0x000fc8000fffe13f */
[----:B------:R-:W-:Y:S02]  /*01c0*/  USHF.L.U32 UR7, UR6, 0xb, URZ ;  /* 0x0000000b06077899 */ /* 0x000fe4000800063f */
[----:B------:R-:W-:Y:S02]  /*01d0*/  USHF.L.U32 UR6, UR6, 0x1, URZ ;  /* 0x0000000106067899 */ /* 0x000fe4000800063f */
[----:B0-----:R-:W-:Y:S02]  /*01e0*/  ULEA UR8, UR8, UR4, 0x18 ;  /* 0x0000000408087291 */ /* 0x001fe4000f8ec03f */
[----:B------:R-:W-:-:S04]  /*01f0*/  UIADD3 UR4, -UR5, 0x100000, URZ ;  /* 0x0010000005047890 */ /* 0x000fc8000fffe13f */
[----:B------:R-:W-:Y:S02]  /*0200*/  USHF.L.U32 UR5, UR4, 0xb, URZ ;  /* 0x0000000b04057899 */ /* 0x000fe4000800063f */
[----:B------:R-:W-:Y:S01]  /*0210*/  USHF.L.U32 UR4, UR4, 0x1, URZ ;  /* 0x0000000104047899 */ /* 0x000fe2000800063f */
[----:B------:R-:W0:Y:S11]  /*0220*/  FENCE.VIEW.ASYNC.S ;  /* 0x00000000000073c6 */ /* 0x000e360000000000 */
[----:B0-----:R0:W1:Y:S01]  /*0230*/  SYNCS.EXCH.64 URZ, [UR8], UR4 ;  /* 0x00000004083f75b2 */ /* 0x0010620008000100 */
[----:B------:R0:W2:Y:S01]  /*0240*/  SYNCS.EXCH.64 URZ, [UR8+0x10], UR6 ;  /* 0x00001006083f75b2 */ /* 0x0000a20008000100 */
[----:B------:R0:W3:Y:S01]  /*0250*/  SYNCS.EXCH.64 URZ, [UR8+0x8], UR4 ;  /* 0x00000804083f75b2 */ /* 0x0000e20008000100 */
[----:B------:R0:W4:Y:S01]  /*0260*/  SYNCS.EXCH.64 URZ, [UR8+0x18], UR6 ;  /* 0x00001806083f75b2 */ /* 0x0001220008000100 */
[----:B------:R-:W-:Y:S01]  /*0270*/  NOP ;  /* 0x0000000000007918 */ /* 0x000fe20000000000 */
.L_x_2:
[----:B------:R-:W-:Y:S01]  /*0280*/  SHF.R.S32.HI R7, RZ, 0x1f, R18 ;  /* 0x0000001fff077819 */ /* 0x000fe20000011412 */
[----:B------:R-:W5:Y:S01]  /*0290*/  SHFL.IDX PT, R0, R0, RZ, 0x1f ;  /* 0x00001fff00007589 */ /* 0x000f6200000e0000 */
[----:B0-----:R-:W0:Y:S01]  /*02a0*/  S2UR UR8, SR_CTAID.X ;  /* 0x00000000000879c3 */ /* 0x001e220000002500 */
[----:B------:R-:W-:Y:S02]  /*02b0*/  ELECT P0, URZ, PT ;  /* 0x00000000003f782f */ /* 0x000fe40003800000 */
[----:B------:R-:W-:Y:S01]  /*02c0*/  LEA.HI R7, R7, R18, RZ, 0x7 ;  /* 0x0000001207077211 */ /* 0x000fe200078f38ff */
[----:B------:R-:W1:Y:S01]  /*02d0*/  S2R R4, SR_CTAID.Y ;  /* 0x0000000000047919 */ /* 0x000e620000002600 */
[----:B------:R-:W-:Y:S01]  /*02e0*/  SHF.R.S32.HI R8, RZ, 0x1f, R3 ;  /* 0x0000001fff087819 */ /* 0x000fe20000011403 */
[----:B------:R-:W-:Y:S01]  /*02f0*/  ULDC UR4, c[0x0][0x150] ;  /* 0x0000540000047ab9 */ /* 0x000fe20000000800 */
[----:B------:R-:W-:Y:S01]  /*0300*/  LOP3.LUT R7, R7, 0xffffff80, RZ, 0xc0, !PT ;  /* 0xffffff8007077812 */ /* 0x000fe200078ec0ff */
[----:B------:R-:W-:Y:S01]  /*0310*/  NOP ;  /* 0x0000000000007918 */ /* 0x000fe20000000000 */
[----:B------:R-:W-:Y:S01]  /*0320*/  LEA.HI R8, R8, R3, RZ, 0x2 ;  /* 0x0000000308087211 */ /* 0x000fe200078f10ff */
[----:B------:R-:W2:Y:S01]  /*0330*/  LDC R10, c[0x0][0x144] ;  /* 0x00005100ff0a7b82 */ /* 0x000ea20000000800 */
[----:B------:R-:W-:Y:S01]  /*0340*/  NOP ;  /* 0x0000000000007918 */ /* 0x000fe20000000000 */
[----:B------:R-:W-:Y:S01]  /*0350*/  IMAD.IADD R6, R18, 0x1, -R7 ;  /* 0x0000000112067824 */ /* 0x000fe200078e0a07 */
[----:B------:R-:W-:-:S02]  /*0360*/  LOP3.LUT R8, R8, 0x3ffffffc, RZ, 0xc0, !PT ;  /* 0x3ffffffc08087812 */ /* 0x000fc400078ec0ff */
[----:B------:R-:W-:Y:S02]  /*0370*/  MOV R22, 0x1 ;  /* 0x0000000100167802 */ /* 0x000fe40000000f00 */
[----:B------:R-:W-:Y:S01]  /*0380*/  SHF.R.S32.HI R7, RZ, 0x1f, R6 ;  /* 0x0000001fff077819 */ /* 0x000fe20000011406 */
[----:B------:R-:W-:Y:S01]  /*0390*/  IMAD.IADD R8, R3, 0x1, -R8 ;  /* 0x0000000103087824 */ /* 0x000fe200078e0a08 */
[----:B------:R-:W3:Y:S01]  /*03a0*/  LDC R12, c[0x0][0x140] ;  /* 0x00005000ff0c7b82 */ /* 0x000ee20000000800 */
[----:B------:R-:W-:Y:S02]  /*03b0*/  ISETP.NE.AND P3, PT, R5, RZ, PT ;  /* 0x000000ff0500720c */ /* 0x000fe40003f65270 */
[----:B------:R-:W-:Y:S02]  /*03c0*/  LEA.HI R7, R7, R6, RZ, 0x3 ;  /* 0x0000000607077211 */ /* 0x000fe400078f18ff */
[----:B-----5:R-:W-:Y:S02]  /*03d0*/  ISETP.NE.OR P0, PT, R0, RZ, !P0 ;  /* 0x000000ff0000720c */ /* 0x020fe40004705670 */
[----:B------:R-:W-:-:S02]  /*03e0*/  SHF.R.S32.HI R0, RZ, 0x3, R7 ;  /* 0x00000003ff007819 */ /* 0x000fc40000011407 */
[----:B------:R-:W-:Y:S02]  /*03f0*/  SHF.R.S32.HI R7, RZ, 0x1f, R7 ;  /* 0x0000001fff077819 */ /* 0x000fe40000011407 */
[----:B0-----:R-:W-:Y:S02]  /*0400*/  I2FP.F32.U32 R9, UR8 ;  /* 0x0000000800097c45 */ /* 0x001fe40008201000 */
[----:B------:R-:W-:-:S03]  /*0410*/  LEA.HI R7, R7, R0, RZ, 0x2 ;  /* 0x0000000007077211 */ /* 0x000fc600078f10ff */
[----:B------:R-:W-:Y:S01]  /*0420*/  FMUL R9, R9, UR4 ;  /* 0x0000000409097c20 */ /* 0x000fe20008400000 */
[----:B------:R-:W-:Y:S01]  /*0430*/  LOP3.LUT R7, R7, 0xfffffffc, RZ, 0xc0, !PT ;  /* 0xfffffffc07077812 */ /* 0x000fe200078ec0ff */
[----:B------:R-:W-:Y:S01]  /*0440*/  VOTEU.ALL UP0, P0 ;  /* 0x00000000003f7886 */ /* 0x000fe20000000000 */
[----:B-1----:R-:W-:Y:S01]  /*0450*/  I2FP.F32.U32 R11, R4 ;  /* 0x00000004000b7245 */ /* 0x002fe20000201000 */
[----:B------:R-:W-:Y:S01]  /*0460*/  ULDC UR4, c[0x0][0x154] ;  /* 0x0000550000047ab9 */ /* 0x000fe20000000800 */
[----:B------:R-:W-:Y:S01]  /*0470*/  VOTEU.ALL UP1, P0 ;  /* 0x00000000003f7886 */ /* 0x000fe20000020000 */
[----:B------:R-:W-:Y:S01]  /*0480*/  IMAD.IADD R7, R0, 0x1, -R7 ;  /* 0x0000000100077824 */ /* 0x000fe200078e0a07 */
[----:B------:R-:W0:Y:S01]  /*0490*/  F2I.U32.TRUNC.NTZ R9, R9 ;  /* 0x0000000900097305 */ /* 0x000e22000020f000 */
[----:B------:R-:W1:Y:S01]  /*04a0*/  @!UP0 S2UR UR7, SR_CgaCtaId ;  /* 0x00000000000789c3 */ /* 0x000e620000008800 */
[----:B------:R-:W-:Y:S01]  /*04b0*/  @!UP0 UMOV UR6, 0x400 ;  /* 0x0000040000068882 */ /* 0x000fe20000000000 */
[----:B------:R-:W-:Y:S01]  /*04c0*/  IMAD R8, R8, 0x4, R7 ;  /* 0x0000000408087824 */ /* 0x000fe200078e0207 */
[----:B---3--:R-:W-:-:S04]  /*04d0*/  ISETP.EQ.U32.AND P2, PT, R12, 0x1, PT ;  /* 0x000000010c00780c */ /* 0x008fc80003f42070 */
[----:B------:R-:W-:-:S04]  /*04e0*/  SHF.R.S32.HI R3, RZ, 0x1f, R8 ;  /* 0x0000001fff037819 */ /* 0x000fc80000011408 */
[----:B------:R-:W-:Y:S01]  /*04f0*/  LEA.HI R0, R3, R8, RZ, 0x2 ;  /* 0x0000000803007211 */ /* 0x000fe200078f10ff */
[----:B0-----:R-:W-:-:S03]  /*0500*/  IMAD.MOV R7, RZ, RZ, -R9 ;  /* 0x000000ffff077224 */ /* 0x001fc600078e0a09 */
[----:B------:R-:W-:Y:S01]  /*0510*/  LOP3.LUT R9, R0, 0xfffffffc, RZ, 0xc0, !PT ;  /* 0xfffffffc00097812 */ /* 0x000fe200078ec0ff */
[----:B--2---:R-:W-:Y:S02]  /*0520*/  IMAD R3, R10, R7, UR8 ;  /* 0x000000080a037e24 */ /* 0x004fe4000f8e0207 */
[----:B------:R-:W-:Y:S02]  /*0530*/  FMUL R10, R11, UR4 ;  /* 0x000000040b0a7c20 */ /* 0x000fe40008400000 */
[C---:B------:R-:W-:Y:S01]  /*0540*/  IMAD.IADD R0, R8.reuse, 0x1, -R9 ;  /* 0x0000000108007824 */ /* 0x040fe200078e0a09 */
[----:B------:R-:W0:Y:S01]  /*0550*/  LDC R7, c[0x0][0x148] ;  /* 0x00005200ff077b82 */ /* 0x000e220000000800 */
[----:B------:R-:W-:Y:S01]  /*0560*/  SHF.R.S32.HI R9, RZ, 0x1f, R2 ;  /* 0x0000001fff097819 */ /* 0x000fe20000011402 */
[----:B------:R-:W-:Y:S01]  /*0570*/  IMAD.SHL.U32 R11, R8, 0x4, RZ ;  /* 0x00000004080b7824 */ /* 0x000fe200078e00ff */
[----:B------:R-:W-:Y:S01]  /*0580*/  UMOV UR4, 0x20 ;  /* 0x0000002000047882 */ /* 0x000fe20000000000 */
[----:B------:R-:W-:Y:S01]  /*0590*/  ISETP.NE.AND P4, PT, R0, R3, PT ;  /* 0x000000030000720c */ /* 0x000fe20003f85270 */
[----:B------:R-:W2:Y:S01]  /*05a0*/  F2I.U32.TRUNC.NTZ R10, R10 ;  /* 0x0000000a000a7305 */ /* 0x000ea2000020f000 */
[----:B------:R-:W-:Y:S01]  /*05b0*/  LEA.HI R9, R9, R2, RZ, 0x2 ;  /* 0x0000000209097211 */ /* 0x000fe200078f10ff */
[----:B------:R-:W-:-:S04]  /*05c0*/  @!UP0 UIADD3 UR4, -UR4, 0x100000, URZ ;  /* 0x0010000004048890 */ /* 0x000fc8000fffe13f */
[----:B------:R-:W-:Y:S02]  /*05d0*/  @!UP0 USHF.L.U32 UR5, UR4, 0xb, URZ ;  /* 0x0000000b04058899 */ /* 0x000fe4000800063f */
[----:B------:R-:W-:Y:S01]  /*05e0*/  @!UP0 USHF.L.U32 UR4, UR4, 0x1, URZ ;  /* 0x0000000104048899 */ /* 0x000fe2000800063f */
[----:B------:R-:W-:Y:S01]  /*05f0*/  LOP3.LUT R152, R8, 0xc, R11, 0x78, !PT ;  /* 0x0000000c08987812 */ /* 0x000fe200078e780b */
[----:B-1----:R-:W-:Y:S01]  /*0600*/  @!UP0 ULEA UR6, UR7, UR6, 0x18 ;  /* 0x0000000607068291 */ /* 0x002fe2000f8ec03f */
[----:B------:R-:W-:Y:S01]  /*0610*/  LOP3.LUT R9, R9, 0xfffffffc, RZ, 0xc0, !PT ;  /* 0xfffffffc09097812 */ /* 0x000fe200078ec0ff */
[----:B------:R-:W-:Y:S01]  /*0620*/  VOTEU.ALL UP0, P0 ;  /* 0x00000000003f7886 */ /* 0x000fe20000000000 */
[----:B------:R-:W-:Y:S01]  /*0630*/  LOP3.LUT P0, RZ, R6, 0x7, RZ, 0xc0, !PT ;  /* 0x0000000706ff7812 */ /* 0x000fe2000780c0ff */
[----:B------:R-:W-:Y:S02]  /*0640*/  VIADD R6, R5, 0xffffffff ;  /* 0xffffffff05067836 */ /* 0x000fe40000000000 */
[----:B------:R-:W-:Y:S01]  /*0650*/  IMAD.IADD R0, R2, 0x1, -R9 ;  /* 0x0000000102007824 */ /* 0x000fe200078e0a09 */
[----:B------:R-:W-:-:S02]  /*0660*/  ISETP.LT.U32.AND P0, PT, R152, 0x10, !P0 ;  /* 0x000000109800780c */ /* 0x000fc40004701070 */
[----:B------:R-:W-:Y:S01]  /*0670*/  @P4 SHF.R.S32.HI R9, RZ, 0x1f, R152 ;  /* 0x0000001fff094819 */ /* 0x000fe20000011498 */
[----:B--2---:R-:W-:Y:S01]  /*0680*/  IMAD.MOV R20, RZ, RZ, -R10 ;  /* 0x000000ffff147224 */ /* 0x004fe200078e0a0a */
[C---:B------:R-:W-:Y:S01]  /*0690*/  ISETP.NE.AND P1, PT, R0.reuse, 0x3, PT ;  /* 0x000000030000780c */ /* 0x040fe20003f25270 */
[----:B------:R-:W1:Y:S02]  /*06a0*/  FENCE.VIEW.ASYNC.S ;  /* 0x00000000000073c6 */ /* 0x000e640000000000 */
[----:B-1----:R1:W2:Y:S01]  /*06b0*/  @!UP0 SYNCS.EXCH.64 URZ, [UR6+0x30], UR4 ;  /* 0x00003004063f85b2 */ /* 0x0022a20008000100 */
[----:B------:R-:W-:Y:S01]  /*06c0*/  @P4 LEA.HI R9, R9, R152, RZ, 0x2 ;  /* 0x0000009809094211 */ /* 0x000fe200078f10ff */
[----:B0-----:R-:W-:Y:S01]  /*06d0*/  IMAD R2, R7, R20, R4 ;  /* 0x0000001407027224 */ /* 0x001fe200078e0204 */
[----:B------:R-:W-:Y:S02]  /*06e0*/  ISETP.EQ.OR P1, PT, R0, RZ, !P1 ;  /* 0x000000ff0000720c */ /* 0x000fe40004f22670 */
[----:B------:R-:W-:-:S02]  /*06f0*/  @P4 SHF.R.S32.HI R9, RZ, 0x2, R9 ;  /* 0x00000002ff094819 */ /* 0x000fc40000011409 */
[----:B------:R-:W-:Y:S02]  /*0700*/  ISETP.EQ.AND P1, PT, R5, RZ, P1 ;  /* 0x000000ff0500720c */ /* 0x000fe40000f22270 */
[----:B------:R-:W-:Y:S02]  /*0710*/  @P4 ISETP.NE.AND P5, PT, R9, R2, PT ;  /* 0x000000020900420c */ /* 0x000fe40003fa5270 */
[----:B------:R-:W-:Y:S02]  /*0720*/  ISETP.GE.U32.AND P6, PT, R6, 0x2, PT ;  /* 0x000000020600780c */ /* 0x000fe40003fc6070 */
[----:B------:R-:W-:Y:S02]  /*0730*/  SEL R9, RZ, 0x1, !P0 ;  /* 0x00000001ff097807 */ /* 0x000fe40004000000 */
[----:B------:R-:W-:Y:S01]  /*0740*/  @P4 SEL R22, RZ, 0x1, P5 ;  /* 0x00000001ff164807 */ /* 0x000fe20002800000 */
[----:B------:R1:W0:Y:S01]  /*0750*/  @!UP1 SYNCS.EXCH.64 URZ, [UR6+0x38], UR4 ;  /* 0x00003804063f95b2 */ /* 0x0002220008000100 */
[----:B------:R-:W-:Y:S01]  /*0760*/  SEL R19, RZ, 0x1, !P1 ;  /* 0x00000001ff137807 */ /* 0x000fe20004800000 */
[----:B------:R-:W-:Y:S01]  /*0770*/  NOP ;  /* 0x0000000000007918 */ /* 0x000fe20000000000 */
[----:B------:R-:W-:-:S02]  /*0780*/  LOP3.LUT R22, R22, R9, RZ, 0xc0, !PT ;  /* 0x0000000916167212 */ /* 0x000fc400078ec0ff */
[----:B------:R-:W-:Y:S01]  /*0790*/  SEL R19, R19, 0x2, P6 ;  /* 0x0000000213137807 */ /* 0x000fe20003000000 */
[----:B-12---:R-:W-:Y:S06]  /*07a0*/  @!P2 BRA `(.L_x_3) ;  /* 0x000000000008a947 */ /* 0x006fec0003800000 */
[----:B0---4-:R-:W-:Y:S01]  /*07b0*/  UCGABAR_ARV ;  /* 0x00000000000079c7 */ /* 0x011fe20008000000 */
[----:B------:R-:W-:Y:S05]  /*07c0*/  BRA `(.L_x_4) ;  /* 0x0000000000047947 */ /* 0x000fea0003800000 */
.L_x_3:
[----:B0---4-:R-:W-:Y:S01]  /*07d0*/  NOP ;  /* 0x0000000000007918 */ /* 0x011fe20000000000 */
.L_x_4:
[----:B------:R-:W0:Y:S01]  /*07e0*/  LDC R2, c[0x0][0x65c] ;  /* 0x00019700ff027b82 */ /* 0x000e220000000800 */
[----:B------:R-:W-:Y:S02]  /*07f0*/  IMAD.U32 R8, RZ, RZ, UR8 ;  /* 0x00000008ff087e24 */ /* 0x000fe4000f8e00ff */
[----:B------:R-:W-:Y:S01]  /*0800*/  IMAD.MOV.U32 R9, RZ, RZ, RZ ;  /* 0x000000ffff097224 */ /* 0x000fe200078e00ff */
[----:B0-----:R-:W-:-:S04]  /*0810*/  ISETP.NE.AND P1, PT, R2, 0x1, PT ;  /* 0x000000010200780c */ /* 0x001fc80003f25270 */
[----:B------:R-:W-:-:S09]  /*0820*/  P2R R5, PR, RZ, 0x2 ;  /* 0x00000002ff057803 */ /* 0x000fd20000000000 */
[----:B------:R-:W0:Y:S01]  /*0830*/  @P1 LDC R17, c[0x0][0x10] ;  /* 0x00000400ff111b82 */ /* 0x000e220000000800 */
[----:B------:R-:W-:Y:S02]  /*0840*/  @P1 IMAD.MOV.U32 R5, RZ, RZ, RZ ;  /* 0x000000ffff051224 */ /* 0x000fe400078e00ff */
[----:B------:R-:W-:-:S05]  /*0850*/  @P1 IMAD.MOV.U32 R13, RZ, RZ, RZ ;  /* 0x000000ffff0d1224 */ /* 0x000fca00078e00ff */
[----:B------:R-:W1:Y:S01]  /*0860*/  @!P1 LDC R11, c[0x0][0xc] ;  /* 0x00000300ff0b9b82 */ /* 0x000e620000000800 */
[----:B0-----:R-:W-:-:S04]  /*0870*/  @P1 IMAD.WIDE.U32 R16, R17, UR8, R4 ;  /* 0x0000000811101c25 */ /* 0x001fc8000f8e0004 */
[----:B------:R-:W-:Y:S02]  /*0880*/  @P1 IMAD.IADD R17, R17, 0x1, R13 ;  /* 0x0000000111111824 */ /* 0x000fe400078e020d */
[----:B-1----:R-:W-:-:S04]  /*0890*/  @!P1 IMAD.WIDE.U32 R8, R4, R11, R8 ;  /* 0x0000000b04089225 */ /* 0x002fc800078e0008 */
[----:B------:R-:W-:Y:S02]  /*08a0*/  @!P1 IMAD.MOV.U32 R16, RZ, RZ, R8 ;  /* 0x000000ffff109224 */ /* 0x000fe400078e0008 */
[----:B------:R-:W-:Y:S01]  /*08b0*/  @!P1 IMAD.MOV.U32 R17, RZ, RZ, R9 ;  /* 0x000000ffff119224 */ /* 0x000fe200078e0009 */
[----:B------:R-:W-:Y:S06]  /*08c0*/  @!P2 BRA `(.L_x_5) ;  /* 0x00000000000ca947 */ /* 0x000fec0003800000 */
[----:B------:R-:W-:Y:S01]  /*08d0*/  UCGABAR_WAIT ;  /* 0x0000000000007dc7 */ /* 0x000fe20008000000 */
[----:B------:R-:W-:Y:S01]  /*08e0*/  CCTL.IVALL ;  /* 0x00000000ff00798f */ /* 0x000fe20002000000 */
[----:B------:R-:W-:Y:S05]  /*08f0*/  BRA `(.L_x_6) ;  /* 0x0000000000047947 */ /* 0x000fea0003800000 */
.L_x_5:
[----:B------:R-:W-:Y:S06]  /*0900*/  BAR.SYNC.DEFER_BLOCKING 0x0 ;  /* 0x0000000000007b1d */ /* 0x000fec0000010000 */
.L_x_6:
[----:B------:R-:W-:Y:S05]  /*0910*/  @!P3 BRA `(.L_x_7) ;  /* 0x000000a800fcb947 */ /* 0x000fea0003800000 */
[----:B------:R-:W-:-:S13]  /*0920*/  ISETP.GT.U32.AND P0, PT, R6, 0x1, PT ;  /* 0x000000010600780c */ /* 0x000fda0003f04070 */
[----:B------:R-:W-:Y:S05]  /*0930*/  @P0 EXIT ;  /* 0x000000000000094d */ /* 0x000fea0003800000 */
[----:B------:R-:W-:Y:S01]  /*0940*/  ULDC.64 UR4, c[0x0][0x650] ;  /* 0x0001940000047ab9 */ /* 0x000fe20000000a00 */
[----:B------:R-:W-:Y:S01]  /*0950*/  PRMT R0, RZ, 0x7610, R0 ;  /* 0x00007610ff007816 */ /* 0x000fe20000000000 */
[----:B------:R-:W-:Y:S01]  /*0960*/  IMAD.MOV.U32 R153, RZ, RZ, -0x1 ;  /* 0xffffffffff997424 */ /* 0x000fe200078e00ff */
[----:B------:R-:W-:Y:S01]  /*0970*/  ISETP.GE.U32.AND P0, PT, R16, UR4, PT ;  /* 0x0000000410007c0c */ /* 0x000fe2000bf06070 */
[----:B------:R-:W-:Y:S01]  /*0980*/  IMAD.MOV.U32 R23, RZ, RZ, -0x1 ;  /* 0xffffffffff177424 */ /* 0x000fe200078e00ff */
[----:B------:R-:W-:Y:S02]  /*0990*/  MOV R154, 0xffffffff ;  /* 0xffffffff009a7802 */ /* 0x000fe40000000f00 */
[----:B------:R-:W-:-:S13]  /*09a0*/  ISETP.GE.U32.AND.EX P0, PT, R17, UR5, PT, P0 ;  /* 0x0000000511007c0c */ /* 0x000fda000bf06100 */
[----:B------:R-:W-:Y:S05]  /*09b0*/  @P0 BRA `(.L_x_8) ;  /* 0x00000004002c0947 */ /* 0x000fea0003800000 */
[----:B------:R-:W0:Y:S01]  /*09c0*/  LDC.64 R24, c[0x0][0x628] ;  /* 0x00018a00ff187b82 */ /* 0x000e220000000a00 */
[----:B------:R-:W-:Y:S02]  /*09d0*/  IMAD.MOV.U32 R8, RZ, RZ, R16 ;  /* 0x000000ffff087224 */ /* 0x000fe400078e0010 */
[----:B------:R-:W-:-:S05]  /*09e0*/  IMAD.MOV.U32 R9, RZ, RZ, R17 ;  /* 0x000000ffff097224 */ /* 0x000fca00078e0011 */
[----:B------:R-:W1:Y:S08]  /*09f0*/  LDC R0, c[0x0][0x630] ;  /* 0x00018c00ff007b82 */ /* 0x000e700000000800 */
[----:B------:R-:W2:Y:S01]  /*0a00*/  LDC.64 R26, c[0x0][0x620] ;  /* 0x00018800ff1a7b82 */ /* 0x000ea20000000a00 */
[----:B0-----:R-:W-:-:S04]  /*0a10*/  ISETP.NE.U32.AND P0, PT, R24, RZ, PT ;  /* 0x000000ff1800720c */ /* 0x001fc80003f05070 */
[----:B------:R-:W-:-:S13]  /*0a20*/  ISETP.NE.AND.EX P0, PT, R25, RZ, PT, P0 ;  /* 0x000000ff1900720c */ /* 0x000fda0003f05300 */
[----:B-12---:R-:W-:Y:S05]  /*0a30*/  @!P0 BRA `(.L_x_9) ;  /* 0x0000000000288947 */ /* 0x006fea0003800000 */
[----:B------:R-:W0:Y:S02]  /*0a40*/  LDC R13, c[0x0][0x634] ;  /* 0x00018d00ff0d7b82 */ /* 0x000e240000000800 */
[----:B0-----:R-:W-:-:S05]  /*0a50*/  IADD3 R13, P0, R16, R13, RZ ;  /* 0x0000000d100d7210 */ /* 0x001fca0007f1e0ff */
[----:B------:R-:W-:-:S04]  /*0a60*/  IMAD.X R15, RZ, RZ, R17, P0 ;  /* 0x000000ffff0f7224 */ /* 0x000fc800000e0611 */
[----:B------:R-:W-:-:S04]  /*0a70*/  IMAD.WIDE.U32 R8, R15, R24, RZ ;  /* 0x000000180f087225 */ /* 0x000fc800078e00ff */
[----:B------:R-:W-:-:S04]  /*0a80*/  IMAD.WIDE.U32 R10, P0, R13, R25, R8 ;  /* 0x000000190d0a7225 */ /* 0x000fc80007800008 */
[----:B------:R-:W-:-:S04]  /*0a90*/  IMAD.WIDE.U32 R8, R13, R24, RZ ;  /* 0x000000180d087225 */ /* 0x000fc800078e00ff */
[----:B------:R-:W-:Y:S01]  /*0aa0*/  IMAD.X R13, RZ, RZ, RZ, P0 ;  /* 0x000000ffff0d7224 */ /* 0x000fe200000e06ff */
[----:B------:R-:W-:Y:S01]  /*0ab0*/  IADD3 RZ, P0, R9, R10, RZ ;  /* 0x0000000a09ff7210 */ /* 0x000fe20007f1e0ff */
[----:B------:R-:W-:-:S04]  /*0ac0*/  IMAD.MOV.U32 R12, RZ, RZ, R11 ;  /* 0x000000ffff0c7224 */ /* 0x000fc800078e000b */
[----:B------:R-:W-:-:S08]  /*0ad0*/  IMAD.WIDE.U32.X R8, R15, R25, R12, P0 ;  /* 0x000000190f087225 */ /* 0x000fd000000e040c */
.L_x_9:
[----:B------:R-:W0:Y:S01]  /*0ae0*/  LDC.64 R24, c[0x0][0x640] ;  /* 0x00019000ff187b82 */ /* 0x000e220000000a00 */
[--C-:B------:R-:W-:Y:S01]  /*0af0*/  SHF.R.U64 R28, R8, R0, R9.reuse ;  /* 0x00000000081c7219 */ /* 0x100fe20000001209 */
[----:B------:R-:W-:Y:S01]  /*0b00*/  IMAD R30, R7, R20, R4 ;  /* 0x00000014071e7224 */ /* 0x000fe200078e0204 */
[----:B------:R-:W-:Y:S02]  /*0b10*/  SHF.R.U32.HI R0, RZ, R0, R9 ;  /* 0x00000000ff007219 */ /* 0x000fe40000011609 */
[----:B------:R-:W-:Y:S02]  /*0b20*/  IADD3 R5, P0, RZ, -R28, RZ ;  /* 0x8000001cff057210 */ /* 0x000fe40007f1e0ff */
[----:B------:R-:W-:Y:S01]  /*0b30*/  MOV R21, 0x1 ;  /* 0x0000000100157802 */ /* 0x000fe20000000f00 */
[----:B------:R-:W1:Y:S02]  /*0b40*/  LDC R6, c[0x0][0x618] ;  /* 0x00018600ff067b82 */ /* 0x000e640000000800 */
[----:B------:R-:W-:-:S04]  /*0b50*/  IMAD.X R9, RZ, RZ, ~R0, P0 ;  /* 0x000000ffff097224 */ /* 0x000fc800000e0e00 */
[-C--:B------:R-:W-:Y:S02]  /*0b60*/  IMAD R0, R9, R26.reuse, RZ ;  /* 0x0000001a09007224 */ /* 0x080fe400078e02ff */
[----:B------:R-:W2:Y:S01]  /*0b70*/  LDC R11, c[0x0][0x608] ;  /* 0x00018200ff0b7b82 */ /* 0x000ea20000000800 */
[----:B------:R-:W-:-:S04]  /*0b80*/  IMAD.WIDE.U32 R8, R5, R26, R16 ;  /* 0x0000001a05087225 */ /* 0x000fc800078e0010 */
[----:B------:R-:W-:-:S03]  /*0b90*/  IMAD R5, R5, R27, R0 ;  /* 0x0000001b05057224 */ /* 0x000fc600078e0200 */
[----:B------:R-:W3:Y:S01]  /*0ba0*/  LDC R12, c[0x0][0x658] ;  /* 0x00019600ff0c7b82 */ /* 0x000ee20000000800 */
[----:B0-----:R-:W-:Y:S01]  /*0bb0*/  ISETP.NE.U32.AND P0, PT, R24, RZ, PT ;  /* 0x000000ff1800720c */ /* 0x001fe20003f05070 */
[----:B------:R-:W-:Y:S02]  /*0bc0*/  IMAD.IADD R5, R9, 0x1, R5 ;  /* 0x0000000109057824 */ /* 0x000fe400078e0205 */
[----:B------:R-:W-:Y:S01]  /*0bd0*/  IMAD.MOV.U32 R9, RZ, RZ, -0x1 ;  /* 0xffffffffff097424 */ /* 0x000fe200078e00ff */
[----:B------:R-:W-:-:S03]  /*0be0*/  ISETP.NE.AND.EX P0, PT, R25, RZ, PT, P0 ;  /* 0x000000ff1900720c */ /* 0x000fc60003f05300 */
[----:B------:R-:W0:Y:S01]  /*0bf0*/  LDC R15, c[0x0][0x600] ;  /* 0x00018000ff0f7b82 */ /* 0x000e220000000800 */
[-CC-:B-1----:R-:W-:Y:S02]  /*0c00*/  SHF.R.U64 R13, R8, R6.reuse, R5.reuse ;  /* 0x00000006080d7219 */ /* 0x182fe40000001205 */
[----:B------:R-:W-:-:S05]  /*0c10*/  SHF.R.U32.HI R0, RZ, R6, R5 ;  /* 0x00000006ff007219 */ /* 0x000fca0000011605 */
[----:B------:R-:W1:Y:S01]  /*0c20*/  LDC R14, c[0x0][0x648] ;  /* 0x00019200ff0e7b82 */ /* 0x000e620000000800 */
[-CC-:B--2---:R-:W-:Y:S02]  /*0c30*/  SHF.R.U64 R27, R13, R11.reuse, R0.reuse ;  /* 0x0000000b0d1b7219 */ /* 0x184fe40000001200 */
[----:B------:R-:W-:-:S05]  /*0c40*/  SHF.R.U32.HI R5, RZ, R11, R0 ;  /* 0x0000000bff057219 */ /* 0x000fca0000011600 */
[----:B------:R-:W2:Y:S01]  /*0c50*/  LDC R26, c[0x0][0x638] ;  /* 0x00018e00ff1a7b82 */ /* 0x000ea20000000800 */
[-CC-:B---3--:R-:W-:Y:S02]  /*0c60*/  SHF.R.U64 R20, R27, R12.reuse, R5.reuse ;  /* 0x0000000c1b147219 */ /* 0x188fe40000001205 */
[-C--:B------:R-:W-:Y:S02]  /*0c70*/  SHF.L.U32 R0, R9, R12.reuse, RZ ;  /* 0x0000000c09007219 */ /* 0x080fe400000006ff */
[----:B------:R-:W-:Y:S01]  /*0c80*/  SHF.R.U32.HI R5, RZ, R12, R5 ;  /* 0x0000000cff057219 */ /* 0x000fe20000011605 */
[----:B------:R-:W-:Y:S01]  /*0c90*/  IMAD.MOV.U32 R4, RZ, RZ, R20 ;  /* 0x000000ffff047224 */ /* 0x000fe200078e0014 */
[----:B------:R-:W-:Y:S01]  /*0ca0*/  LOP3.LUT R10, RZ, R0, RZ, 0x33, !PT ;  /* 0x00000000ff0a7212 */ /* 0x000fe200078e33ff */
[----:B------:R-:W3:Y:S01]  /*0cb0*/  LDC R23, c[0x0][0x610] ;  /* 0x00018400ff177b82 */ /* 0x000ee20000000800 */
[----:B------:R-:W-:Y:S05]  /*0cc0*/  @!P0 BRA `(.L_x_10) ;  /* 0x0000000000288947 */ /* 0x000fea0003800000 */
[----:B------:R-:W4:Y:S02]  /*0cd0*/  LDC R9, c[0x0][0x64c] ;  /* 0x00019300ff097b82 */ /* 0x000f240000000800 */
[----:B----4-:R-:W-:-:S05]  /*0ce0*/  IADD3 R9, P0, R20, R9, RZ ;  /* 0x0000000914097210 */ /* 0x010fca0007f1e0ff */
        /* <DEDUP_REMOVED lines=8> */
.L_x_10:
[----:B-1----:R-:W-:Y:S01]  /*0d70*/  SHF.R.U64 R4, R4, R14, R5 ;  /* 0x0000000e04047219 */ /* 0x002fe20000001205 */
[----:B0-----:R-:W-:Y:S01]  /*0d80*/  VIADD R6, R15, 0xffffffff ;  /* 0xffffffff0f067836 */ /* 0x001fe20000000000 */
[----:B------:R-:W-:Y:S02]  /*0d90*/  SHF.L.U32 R0, R21, R12, RZ ;  /* 0x0000000c15007219 */ /* 0x000fe400000006ff */
[----:B------:R-:W-:Y:S01]  /*0da0*/  LOP3.LUT R5, R27, R10, RZ, 0xc0, !PT ;  /* 0x0000000a1b057212 */ /* 0x000fe200078ec0ff */
[----:B------:R-:W-:Y:S01]  /*0db0*/  IMAD.MOV R7, RZ, RZ, -R4 ;  /* 0x000000ffff077224 */ /* 0x000fe200078e0a04 */
[----:B------:R-:W-:Y:S02]  /*0dc0*/  SEL R3, R3, R30, !P1 ;  /* 0x0000001e03037207 */ /* 0x000fe40004800000 */
[----:B------:R-:W-:Y:S01]  /*0dd0*/  LOP3.LUT R6, R13, R6, RZ, 0xc0, !PT ;  /* 0x000000060d067212 */ /* 0x000fe200078ec0ff */
[----:B------:R-:W-:Y:S02]  /*0de0*/  IMAD R4, R0, R4, R5 ;  /* 0x0000000400047224 */ /* 0x000fe400078e0205 */
[----:B--2---:R-:W-:-:S02]  /*0df0*/  IMAD R0, R7, R26, R20 ;  /* 0x0000001a07007224 */ /* 0x004fc400078e0214 */
[----:B---3--:R-:W-:Y:S02]  /*0e00*/  IMAD R3, R4, R23, R3 ;  /* 0x0000001704037224 */ /* 0x008fe400078e0203 */
[----:B------:R-:W-:Y:S02]  /*0e10*/  IMAD.MOV.U32 R5, RZ, RZ, 0x1 ;  /* 0x00000001ff057424 */ /* 0x000fe400078e00ff */
[----:B------:R-:W-:Y:S02]  /*0e20*/  IMAD R4, R0, R15, R6 ;  /* 0x0000000f00047224 */ /* 0x000fe400078e0206 */
[----:B------:R-:W-:Y:S01]  /*0e30*/  IMAD.MOV.U32 R23, RZ, RZ, R28 ;  /* 0x000000ffff177224 */ /* 0x000fe200078e001c */
[----:B------:R-:W-:Y:S02]  /*0e40*/  PRMT R0, R5, 0x7610, R0 ;  /* 0x0000761005007816 */ /* 0x000fe40000000000 */
[----:B------:R-:W-:Y:S02]  /*0e50*/  SEL R154, R4, R3, !P1 ;  /* 0x00000003049a7207 */ /* 0x000fe40004800000 */
[----:B------:R-:W-:-:S07]  /*0e60*/  SEL R153, R3, R4, !P1 ;  /* 0x0000000403997207 */ /* 0x000fce0004800000 */
.L_x_8:
[----:B------:R-:W-:-:S08]  /*0e70*/  NOP ;  /* 0x0000000000007918 */ /* 0x000fd00000000000 */
[----:B------:R-:W0:Y:S02]  /*0e80*/  USETMAXREG.TRY_ALLOC.CTAPOOL UP0, 0xe8 ;  /* 0x000000e8000079c8 */ /* 0x000e240008000600 */
[----:B0-----:R-:W-:-:S13]  /*0e90*/  PLOP3.LUT P0, PT, PT, PT, UP0, 0x80, 0x0 ;  /* 0x000000000000781c */ /* 0x001fda0003f0f008 */
[----:B------:R-:W-:Y:S05]  /*0ea0*/  @!P0 BRA `(.L_x_8) ;  /* 0xfffffffc00f08947 */ /* 0x000fea000383ffff */
[----:B------:R-:W-:Y:S01]  /*0eb0*/  ULDC.64 UR4, c[0x0][0x598] ;  /* 0x0001660000047ab9 */ /* 0x000fe20000000a00 */
[----:B------:R-:W-:Y:S01]  /*0ec0*/  ULDC.64 UR36, c[0x0][0x208] ;  /* 0x0000820000247ab9 */ /* 0x000fe20000000a00 */
[----:B------:R-:W-:-:S04]  /*0ed0*/  ISETP.NE.U32.AND P0, PT, RZ, UR4, PT ;  /* 0x00000004ff007c0c */ /* 0x000fc8000bf05070 */
[----:B------:R-:W-:-:S13]  /*0ee0*/  ISETP.NE.AND.EX P0, PT, RZ, UR5, PT, P0 ;  /* 0x00000005ff007c0c */ /* 0x000fda000bf05300 */
[----:B------:R-:W-:Y:S05]  /*0ef0*/  @!P0 BRA `(.L_x_11) ;  /* 0x00000000001c8947 */ /* 0x000fea0003800000 */
[----:B------:R-:W0:Y:S02]  /*0f00*/  LDC.64 R4, c[0x0][0x598] ;  /* 0x00016600ff047b82 */ /* 0x000e240000000a00 */
[----:B0-----:R-:W2:Y:S02]  /*0f10*/  LDG.E.64 R4, desc[UR36][R4.64] ;  /* 0x0000002404047981 */ /* 0x001ea4000c1e1b00 */
[----:B--2---:R-:W-:-:S04]  /*0f20*/  ISETP.NE.U32.AND P0, PT, R4, RZ, PT ;  /* 0x000000ff0400720c */ /* 0x004fc80003f05070 */
[----:B------:R-:W-:-:S13]  /*0f30*/  ISETP.NE.AND.EX P0, PT, R5, RZ, PT, P0 ;  /* 0x000000ff0500720c */ /* 0x000fda0003f05300 */
[----:B------:R-:W-:Y:S05]  /*0f40*/  @!P0 BRA `(.L_x_11) ;  /* 0x0000000000088947 */ /* 0x000fea0003800000 */
[----:B------:R0:W5:Y:S01]  /*0f50*/  LD.E R155, desc[UR36][R4.64] ;  /* 0x00000024049b7980 */ /* 0x000162000c101900 */
[----:B------:R-:W-:Y:S05]  /*0f60*/  BRA `(.L_x_12) ;  /* 0x0000000000247947 */ /* 0x000fea0003800000 */
.L_x_11:
[----:B------:R-:W-:Y:S02]  /*0f70*/  ULDC.64 UR4, c[0x0][0x588] ;  /* 0x0001620000047ab9 */ /* 0x000fe40000000a00 */
[----:B------:R-:W-:-:S04]  /*0f80*/  ISETP.NE.U32.AND P0, PT, RZ, UR4, PT ;  /* 0x00000004ff007c0c */ /* 0x000fc8000bf05070 */
[----:B------:R-:W-:-:S13]  /*0f90*/  ISETP.NE.AND.EX P0, PT, RZ, UR5, PT, P0 ;  /* 0x00000005ff007c0c */ /* 0x000fda000bf05300 */
[----:B------:R-:W-:Y:S05]  /*0fa0*/  @!P0 BRA `(.L_x_13) ;  /* 0x00000000000c8947 */ /* 0x000fea0003800000 */
[----:B------:R-:W0:Y:S02]  /*0fb0*/  LDC.64 R4, c[0x0][0x588] ;  /* 0x00016200ff047b82 */ /* 0x000e240000000a00 */
[----:B0-----:R1:W5:Y:S01]  /*0fc0*/  LDG.E R155, desc[UR36][R4.64] ;  /* 0x00000024049b7981 */ /* 0x001362000c1e1900 */
[----:B------:R-:W-:Y:S05]  /*0fd0*/  BRA `(.L_x_12) ;  /* 0x0000000000087947 */ /* 0x000fea0003800000 */
.L_x_13:
[----:B------:R-:W-:Y:S02]  /*0fe0*/  ULDC UR4, c[0x0][0x580] ;  /* 0x0001600000047ab9 */ /* 0x000fe40000000800 */
[----:B------:R-:W-:-:S07]  /*0ff0*/  IMAD.U32 R155, RZ, RZ, UR4 ;  /* 0x00000004ff9b7e24 */ /* 0x000fce000f8e00ff */
.L_x_12:
[----:B------:R-:W-:Y:S02]  /*1000*/  ULDC.64 UR4, c[0x0][0x5a0] ;  /* 0x0001680000047ab9 */ /* 0x000fe40000000a00 */
[----:B------:R-:W-:-:S04]  /*1010*/  ISETP.NE.U32.AND P0, PT, RZ, UR4, PT ;  /* 0x00000004ff007c0c */ /* 0x000fc8000bf05070 */
[----:B------:R-:W-:-:S13]  /*1020*/  ISETP.NE.AND.EX P0, PT, RZ, UR5, PT, P0 ;  /* 0x00000005ff007c0c */ /* 0x000fda000bf05300 */
[----:B------:R-:W-:Y:S05]  /*1030*/  @!P0 BRA `(.L_x_14) ;  /* 0x00000000001c8947 */ /* 0x000fea0003800000 */
[----:B01----:R-:W0:Y:S02]  /*1040*/  LDC.64 R4, c[0x0][0x5a0] ;  /* 0x00016800ff047b82 */ /* 0x003e240000000a00 */
[----:B0-----:R-:W2:Y:S02]  /*1050*/  LDG.E.64 R4, desc[UR36][R4.64] ;  /* 0x0000002404047981 */ /* 0x001ea4000c1e1b00 */
[----:B--2---:R-:W-:-:S04]  /*1060*/  ISETP.NE.U32.AND P0, PT, R4, RZ, PT ;  /* 0x000000ff0400720c */ /* 0x004fc80003f05070 */
[----:B------:R-:W-:-:S13]  /*1070*/  ISETP.NE.AND.EX P0, PT, R5, RZ, PT, P0 ;  /* 0x000000ff0500720c */ /* 0x000fda0003f05300 */
[----:B------:R-:W-:Y:S05]  /*1080*/  @!P0 BRA `(.L_x_14) ;  /* 0x0000000000088947 */ /* 0x000fea0003800000 */
[----:B------:R0:W5:Y:S01]  /*1090*/  LD.E R156, desc[UR36][R4.64] ;  /* 0x00000024049c7980 */ /* 0x000162000c101900 */
[----:B------:R-:W-:Y:S05]  /*10a0*/  BRA `(.L_x_15) ;  /* 0x0000000000247947 */ /* 0x000fea0003800000 */
.L_x_14:
[----:B------:R-:W-:Y:S02]  /*10b0*/  ULDC.64 UR4, c[0x0][0x590] ;  /* 0x0001640000047ab9 */ /* 0x000fe40000000a00 */
[----:B------:R-:W-:-:S04]  /*10c0*/  ISETP.NE.U32.AND P0, PT, RZ, UR4, PT ;  /* 0x00000004ff007c0c */ /* 0x000fc8000bf05070 */
[----:B------:R-:W-:-:S13]  /*10d0*/  ISETP.NE.AND.EX P0, PT, RZ, UR5, PT, P0 ;  /* 0x00000005ff007c0c */ /* 0x000fda000bf05300 */
[----:B------:R-:W-:Y:S05]  /*10e0*/  @!P0 BRA `(.L_x_16) ;  /* 0x00000000000c8947 */ /* 0x000fea0003800000 */
[----:B------:R-:W2:Y:S02]  /*10f0*/  LDC.64 R156, c[0x0][0x590] ;  /* 0x00016400ff9c7b82 */ /* 0x000ea40000000a00 */
[----:B--2---:R2:W5:Y:S01]  /*1100*/  LDG.E R156, desc[UR36][R156.64] ;  /* 0x000000249c9c7981 */ /* 0x004562000c1e1900 */
[----:B------:R-:W-:Y:S05]  /*1110*/  BRA `(.L_x_15) ;  /* 0x0000000000087947 */ /* 0x000fea0003800000 */
.L_x_16:
[----:B------:R-:W-:Y:S02]  /*1120*/  ULDC UR4, c[0x0][0x584] ;  /* 0x0001610000047ab9 */ /* 0x000fe40000000800 */
[----:B------:R-:W-:-:S07]  /*1130*/  MOV R156, UR4 ;  /* 0x00000004009c7c02 */ /* 0x000fce0008000f00 */
.L_x_15:
[----:B------:R-:W-:-:S13]  /*1140*/  LOP3.LUT P0, RZ, R0, 0xff, RZ, 0xc0, !PT ;  /* 0x000000ff00ff7812 */ /* 0x000fda000780c0ff */
[----:B------:R-:W-:Y:S05]  /*1150*/  @!P0 EXIT ;  /* 0x000000000000894d */ /* 0x000fea0003800000 */
[----:B------:R-:W-:Y:S01]  /*1160*/  ULDC UR4, c[0x0][0x28c] ;  /* 0x0000a30000047ab9 */ /* 0x000fe20000000800 */
[----:B------:R-:W-:Y:S01]  /*1170*/  LOP3.LUT R166, R19, 0x1, RZ, 0xfc, !PT ;  /* 0x0000000113a67812 */ /* 0x000fe200078efcff */
[----:B------:R-:W-:Y:S01]  /*1180*/  UIADD3 UR4, UR4, 0x7f, URZ ;  /* 0x0000007f04047890 */ /* 0x000fe2000fffe03f */
[----:B------:R-:W-:Y:S01]  /*1190*/  UMOV UR38, URZ ;  /* 0x0000003f00267c82 */ /* 0x000fe20008000000 */
[----:B------:R-:W-:Y:S02]  /*11a0*/  UMOV UR39, URZ ;  /* 0x0000003f00277c82 */ /* 0x000fe40008000000 */
[----:B------:R-:W-:-:S04]  /*11b0*/  USHF.R.S32.HI UR5, URZ, 0x1f, UR4 ;  /* 0x0000001f3f057899 */ /* 0x000fc80008011404 */
[----:B------:R-:W-:-:S04]  /*11c0*/  ULEA.HI UR5, UR5, UR4, URZ, 0x7 ;  /* 0x0000000405057291 */ /* 0x000fc8000f8f383f */
[----:B------:R-:W-:-:S12]  /*11d0*/  USHF.R.S32.HI UR40, URZ, 0x7, UR5 ;  /* 0x000000073f287899 */ /* 0x000fd80008011405 */
.L_x_288:
[----:B------:R-:W-:Y:S01]  /*11e0*/  LOP3.LUT R0, R18, 0x80, RZ, 0xc0, !PT ;  /* 0x0000008012007812 */ /* 0x000fe200078ec0ff */
[----:B---3--:R-:W3:Y:S01]  /*11f0*/  S2UR UR7, SR_CgaCtaId ;  /* 0x00000000000779c3 */ /* 0x008ee20000008800 */
[----:B------:R-:W-:Y:S02]  /*1200*/  UMOV UR6, 0x400 ;  /* 0x0000040000067882 */ /* 0x000fe40000000000 */
[----:B------:R-:W-:-:S06]  /*1210*/  SHF.R.U32.HI R0, RZ, 0x7, R0 ;  /* 0x00000007ff007819 */ /* 0x000fcc0000011600 */
[----:B----4-:R-:W4:Y:S01]  /*1220*/  SHFL.IDX PT, R0, R0, RZ, 0x1f ;  /* 0x00001fff00007589 */ /* 0x010f2200000e0000 */
[----:B---3--:R-:W-:Y:S01]  /*1230*/  ULEA UR6, UR7, UR6, 0x18 ;  /* 0x0000000607067291 */ /* 0x008fe2000f8ec03f */
[----:B----4-:R-:W-:-:S13]  /*1240*/  R2UR UR4, R0 ;  /* 0x00000000000472ca */ /* 0x010fda00000e0000 */
[----:B------:R-:W-:-:S04]  /*1250*/  ULEA.HI UR5, UR4, UR4, URZ, 0x1 ;  /* 0x0000000404057291 */ /* 0x000fc8000f8f083f */
[----:B------:R-:W-:-:S04]  /*1260*/  ULOP3.LUT UR5, UR5, 0x7fffe, URZ, 0xc0, !UPT ;  /* 0x0007fffe05057892 */ /* 0x000fc8000f8ec03f */
[----:B------:R-:W-:-:S03]  /*1270*/  UIADD3 UR5, UR4, -UR5, URZ ;  /* 0x8000000504057290 */ /* 0x000fc6000fffe03f */
[----:B------:R-:W-:Y:S01]  /*1280*/  ULDC UR4, c[0x0][0x28c] ;  /* 0x0000a30000047ab9 */ /* 0x000fe20000000800 */
[----:B------:R-:W-:Y:S01]  /*1290*/  ULEA UR5, UR5, UR6, 0xd ;  /* 0x0000000605057291 */ /* 0x000fe2000f8e683f */
[----:B------:R-:W-:-:S03]  /*12a0*/  ISETP.LT.AND P0, PT, RZ, UR4, PT ;  /* 0x00000004ff007c0c */ /* 0x000fc6000bf01270 */
[----:B------:R-:W-:-:S04]  /*12b0*/  UIADD3 UR5, UR5, 0x100, URZ ;  /* 0x0000010005057890 */ /* 0x000fc8000fffe03f */
[----:B------:R-:W-:-:S04]  /*12c0*/  USHF.R.U32.HI UR5, URZ, 0x4, UR5 ;  /* 0x000000043f057899 */ /* 0x000fc80008011605 */
[----:B------:R-:W-:Y:S02]  /*12d0*/  ULOP3.LUT UR41, UR5, 0x3fff, URZ, 0xc0, !UPT ;  /* 0x00003fff05297892 */ /* 0x000fe4000f8ec03f */
[----:B-12---:R-:W-:Y:S10]  /*12e0*/  @P0 BRA `(.L_x_17) ;  /* 0x0000000000400947 */ /* 0x006ff40003800000 */
[----:B------:R-:W-:Y:S01]  /*12f0*/  MOV R0, 0x0 ;  /* 0x0000000000007802 */ /* 0x000fe20000000f00 */
[----:B------:R-:W-:Y:S01]  /*1300*/  ULDC.64 UR4, c[0x4][0x68] ;  /* 0x01001a0000047ab9 */ /* 0x000fe20000000a00 */
[----:B------:R-:W-:Y:S01]  /*1310*/  ULDC.64 UR6, c[0x4][0x8] ;  /* 0x0100020000067ab9 */ /* 0x000fe20000000a00 */
[----:B01----:R-:W-:Y:S01]  /*1320*/  IMAD.U32 R4, RZ, RZ, UR4 ;  /* 0x00000004ff047e24 */ /* 0x003fe2000f8e00ff */
[----:B------:R0:W1:Y:S01]  /*1330*/  LDC.64 R14, c[0x4][R0] ;  /* 0x01000000000e7b82 */ /* 0x0000620000000a00 */
[----:B------:R-:W-:Y:S01]  /*1340*/  IMAD.U32 R5, RZ, RZ, UR5 ;  /* 0x00000005ff057e24 */ /* 0x000fe2000f8e00ff */
[----:B------:R-:W-:Y:S01]  /*1350*/  ULDC.64 UR4, c[0x4][0x70] ;  /* 0x01001c0000047ab9 */ /* 0x000fe20000000a00 */
[----:B------:R-:W-:Y:S02]  /*1360*/  IMAD.U32 R10, RZ, RZ, UR6 ;  /* 0x00000006ff0a7e24 */ /* 0x000fe4000f8e00ff */
[----:B------:R-:W-:Y:S02]  /*1370*/  IMAD.U32 R6, RZ, RZ, UR4 ;  /* 0x00000004ff067e24 */ /* 0x000fe4000f8e00ff */
[----:B------:R-:W-:-:S02]  /*1380*/  IMAD.U32 R7, RZ, RZ, UR5 ;  /* 0x00000005ff077e24 */ /* 0x000fc4000f8e00ff */
[----:B------:R-:W-:Y:S02]  /*1390*/  IMAD.U32 R11, RZ, RZ, UR7 ;  /* 0x00000007ff0b7e24 */ /* 0x000fe4000f8e00ff */
[----:B------:R-:W-:Y:S02]  /*13a0*/  IMAD.MOV.U32 R8, RZ, RZ, 0x1e1 ;  /* 0x000001e1ff087424 */ /* 0x000fe400078e00ff */
[----:B------:R-:W-:Y:S02]  /*13b0*/  IMAD.MOV.U32 R12, RZ, RZ, 0x1 ;  /* 0x00000001ff0c7424 */ /* 0x000fe400078e00ff */
[----:B0-----:R-:W-:-:S07]  /*13c0*/  IMAD.MOV.U32 R13, RZ, RZ, RZ ;  /* 0x000000ffff0d7224 */ /* 0x001fce00078e00ff */
[----:B------:R-:W-:-:S07]  /*13d0*/  LEPC R20, `(.L_x_17) ;  /* 0x000000001014794e */ /* 0x000fce0000000000 */
[----:B-12--5:R-:W-:Y:S05]  /*13e0*/  CALL.ABS.NOINC R14 ;  /* 0x000000000e007343 */ /* 0x026fea0003c00000 */
.L_x_17:
[----:B------:R-:W-:-:S13]  /*13f0*/  ISETP.NE.AND P0, PT, R166, 0x3, PT ;  /* 0x00000003a600780c */ /* 0x000fda0003f05270 */
[----:B------:R-:W-:Y:S05]  /*1400*/  @!P0 BRA `(.L_x_18) ;  /* 0x0000000000048947 */ /* 0x000fea0003800000 */
[----:B------:R-:W-:Y:S01]  /*1410*/  BPT.TRAP 0x1 ;  /* 0x000000040000795c */ /* 0x000fe20000300000 */
.L_x_18:
[----:B------:R-:W3:Y:S01]  /*1420*/  S2UR UR5, SR_CgaCtaId ;  /* 0x00000000000579c3 */ /* 0x000ee20000008800 */
[----:B------:R-:W-:Y:S01]  /*1430*/  UMOV UR4, 0x400 ;  /* 0x0000040000047882 */ /* 0x000fe20000000000 */
[----:B------:R-:W-:Y:S01]  /*1440*/  MOV R3, UR39 ;  /* 0x0000002700037c02 */ /* 0x000fe20008000f00 */
[----:B------:R-:W-:-:S05]  /*1450*/  IMAD.U32 R0, RZ, RZ, UR38 ;  /* 0x00000026ff007e24 */ /* 0x000fca000f8e00ff */
[----:B------:R-:W-:Y:S01]  /*1460*/  SHF.L.U32 R0, R0, 0x1f, RZ ;  /* 0x0000001f00007819 */ /* 0x000fe200000006ff */
[----:B---3--:R-:W-:-:S06]  /*1470*/  ULEA UR4, UR5, UR4, 0x18 ;  /* 0x0000000405047291 */ /* 0x008fcc000f8ec03f */
[----:B------:R-:W-:-:S04]  /*1480*/  IMAD.U32 R6, RZ, RZ, UR4 ;  /* 0x00000004ff067e24 */ /* 0x000fc8000f8e00ff */
[----:B------:R-:W-:-:S04]  /*1490*/  IMAD R3, R3, 0x8, R6 ;  /* 0x0000000803037824 */ /* 0x000fc800078e0206 */
[----:B------:R3:W4:Y:S01]  /*14a0*/  SYNCS.PHASECHK.TRANS64.TRYWAIT P1, [R3+URZ], R0 ;  /* 0x00000000030075a7 */ /* 0x000722000802017f */
[----:B------:R-:W-:Y:S05]  /*14b0*/  @!P0 BRA `(.L_x_19) ;  /* 0x0000000000048947 */ /* 0x000fea0003800000 */
[----:B------:R-:W-:Y:S01]  /*14c0*/  BPT.TRAP 0x1 ;  /* 0x000000040000795c */ /* 0x000fe20000300000 */
.L_x_19:
[----:B----4-:R-:W-:Y:S05]  /*14d0*/  @P1 BRA `(.L_x_20) ;  /* 0x0000000000081947 */ /* 0x010fea0003800000 */
[----:B------:R-:W4:Y:S02]  /*14e0*/  SYNCS.PHASECHK.TRANS64.TRYWAIT P1, [R3+URZ], R0 ;  /* 0x00000000030075a7 */ /* 0x000f24000802017f */
[----:B----4-:R-:W-:Y:S05]  /*14f0*/  @!P1 BRA `(.L_x_21) ;  /* 0x000000b400ac9947 */ /* 0x010fea0003800000 */
.L_x_20:
[----:B------:R-:W-:-:S04]  /*1500*/  UISETP.LT.AND UP0, UPT, UR40, 0x1, UPT ;  /* 0x000000012800788c */ /* 0x000fc8000bf01270 */
[----:B------:R-:W-:-:S06]  /*1510*/  USEL UR4, UR40, 0x1, UP0 ;  /* 0x0000000128047887 */ /* 0x000fcc0008000000 */
[----:B---34-:R-:W-:Y:S01]  /*1520*/  IMAD.U32 R0, RZ, RZ, UR4 ;  /* 0x00000004ff007e24 */ /* 0x018fe2000f8e00ff */
[----:B------:R-:W-:Y:S05]  /*1530*/  WARPSYNC.ALL ;  /* 0x0000000000007948 */ /* 0x000fea0003800000 */
[----:B------:R-:W-:-:S04]  /*1540*/  IADD3 R0, -R0, UR40, RZ ;  /* 0x0000002800007c10 */ /* 0x000fc8000fffe1ff */
[----:B------:R-:W-:Y:S02]  /*1550*/  ISETP.GE.AND P1, PT, R0, 0x1, PT ;  /* 0x000000010000780c */ /* 0x000fe40003f26270 */
[----:B------:R-:W-:Y:S01]  /*1560*/  R2UR UR4, R6 ;  /* 0x00000000060472ca */ /* 0x000fe200000e0000 */
[----:B------:R-:W-:Y:S01]  /*1570*/  WARPGROUP.ARRIVE ;  /* 0x00000000000079c5 */ /* 0x000fe20000000000 */
[----:B------:R-:W-:Y:S01]  /*1580*/  UMOV UR9, 0x40000040 ;  /* 0x4000004000097882 */ /* 0x000fe20000000000 */
[----:B------:R-:W-:Y:S01]  /*1590*/  UMOV UR11, 0x40000040 ;  /* 0x40000040000b7882 */ /* 0x000fe20000000000 */
[----:B------:R-:W-:Y:S01]  /*15a0*/  UMOV UR13, 0x40000040 ;  /* 0x40000040000d7882 */ /* 0x000fe20000000000 */
[----:B------:R-:W-:-:S08]  /*15b0*/  UMOV UR15, UR11 ;  /* 0x0000000b000f7c82 */ /* 0x000fd00008000000 */
[----:B------:R-:W-:-:S04]  /*15c0*/  UIADD3 UR4, UR4, 0x20100, URZ ;  /* 0x0002010004047890 */ /* 0x000fc8000fffe03f */
[----:B------:R-:W-:-:S04]  /*15d0*/  USHF.R.U32.HI UR4, URZ, 0x4, UR4 ;  /* 0x000000043f047899 */ /* 0x000fc80008011604 */
[----:B------:R-:W-:Y:S02]  /*15e0*/  ULOP3.LUT UR5, UR4, 0x3fff, URZ, 0xc0, !UPT ;  /* 0x00003fff04057892 */ /* 0x000fe4000f8ec03f */
[----:B------:R-:W-:Y:S02]  /*15f0*/  ULOP3.LUT UR4, UR41, 0x10000, URZ, 0xfc, !UPT ;  /* 0x0001000029047892 */ /* 0x000fe4000f8efc3f */
[----:B------:R-:W-:Y:S02]  /*1600*/  ULOP3.LUT UR5, UR5, 0x10000, URZ, 0xfc, !UPT ;  /* 0x0001000005057892 */ /* 0x000fe4000f8efc3f */
[----:B------:R-:W-:Y:S02]  /*1610*/  ULEA UR8, UR39, UR4, 0xc ;  /* 0x0000000427087291 */ /* 0x000fe4000f8e603f */
[----:B------:R-:W-:Y:S02]  /*1620*/  ULEA UR6, UR39, UR5, 0xb ;  /* 0x0000000527067291 */ /* 0x000fe4000f8e583f */
[----:B------:R-:W-:-:S05]  /*1630*/  UIADD3 UR12, UR8, 0x400, URZ ;  /* 0x00000400080c7890 */ /* 0x000fca000fffe03f */
[----:B------:R-:W-:Y:S02]  /*1640*/  UMOV UR10, UR6 ;  /* 0x00000006000a7c82 */ /* 0x000fe40008000000 */
[----:B------:R-:W-:Y:S01]  /*1650*/  HGMMA.64x128x16.F32 R88, gdesc[UR8], RZ, !UPT, gsb0 ;  /* 0x01e00000085879f0 */ /* 0x000fe2000c0008ff */
[----:B------:R-:W-:Y:S02]  /*1660*/  UMOV UR14, UR10 ;  /* 0x0000000a000e7c82 */ /* 0x000fe40008000000 */
[----:B------:R-:W-:Y:S02]  /*1670*/  WARPGROUP.DEPBAR.LE gsb0, 0x0 ;  /* 0x00008000000079c5 */ /* 0x000fe40000010000 */
[----:B------:R-:W-:-:S07]  /*1680*/  WARPGROUP.ARRIVE ;  /* 0x00000000000079c5 */ /* 0x000fce0000000000 */
[----:B------:R-:W-:Y:S01]  /*1690*/  HGMMA.64x128x16.F32 R24, gdesc[UR12], RZ, !UPT, gsb0 ;  /* 0x01e000000c1879f0 */ /* 0x000fe2000c0008ff */
[----:B------:R-:W-:Y:S02]  /*16a0*/  UIADD3 UR12, UR8, 0x2, URZ ;  /* 0x00000002080c7890 */ /* 0x000fe4000fffe03f */
[----:B------:R-:W-:Y:S01]  /*16b0*/  UIADD3 UR14, UR6, 0x2, URZ ;  /* 0x00000002060e7890 */ /* 0x000fe2000fffe03f */
[----:B------:R-:W-:Y:S01]  /*16c0*/  UMOV UR13, 0x40000040 ;  /* 0x40000040000d7882 */ /* 0x000fe20000000000 */
[----:B------:R-:W-:Y:S01]  /*16d0*/  UMOV UR15, 0x40000040 ;  /* 0x40000040000f7882 */ /* 0x000fe20000000000 */
[----:B------:R-:W-:Y:S02]  /*16e0*/  WARPGROUP.DEPBAR.LE gsb0, 0x0 ;  /* 0x00008000000079c5 */ /* 0x000fe40000010000 */
[----:B------:R-:W-:-:S06]  /*16f0*/  WARPGROUP.ARRIVE ;  /* 0x00000000000079c5 */ /* 0x000fcc0000000000 */
[----:B------:R-:W-:Y:S01]  /*1700*/  HGMMA.64x128x16.F32 R88, gdesc[UR12], R88, gsb0 ;  /* 0x01e000000c5879f0 */ /* 0x000fe20008000858 */
[----:B------:R-:W-:Y:S01]  /*1710*/  UIADD3 UR12, UR8, 0x402, URZ ;  /* 0x00000402080c7890 */ /* 0x000fe2000fffe03f */
[----:B------:R-:W-:Y:S01]  /*1720*/  UMOV UR13, 0x40000040 ;  /* 0x40000040000d7882 */ /* 0x000fe20000000000 */
[----:B------:R-:W-:Y:S02]  /*1730*/  WARPGROUP.DEPBAR.LE gsb0, 0x0 ;  /* 0x00008000000079c5 */ /* 0x000fe40000010000 */
[----:B------:R-:W-:-:S07]  /*1740*/  WARPGROUP.ARRIVE ;  /* 0x00000000000079c5 */ /* 0x000fce0000000000 */
[----:B------:R-:W-:Y:S01]  /*1750*/  HGMMA.64x128x16.F32 R24, gdesc[UR12], R24, gsb0 ;  /* 0x01e000000c1879f0 */ /* 0x000fe20008000818 */
        /* <DEDUP_REMOVED lines=71> */
[----:B------:R-:W-:Y:S03]  /*1bd0*/  HGMMA.64x128x16.F32 R24, gdesc[UR12], R24, gsb0 ;  /* 0x01e000000c1879f0 */ /* 0x000fe60008000818 */
[----:B------:R-:W-:Y:S02]  /*1be0*/  WARPGROUP.DEPBAR.LE gsb0, 0x0 ;  /* 0x00008000000079c5 */ /* 0x000fe40000010000 */
[----:B------:R-:W-:Y:S05]  /*1bf0*/  @!P1 BRA `(.L_x_22) ;  /* 0x0000000800349947 */ /* 0x000fea0003800000 */
[----:B------:R-:W-:Y:S02]  /*1c00*/  UIADD3 UR6, UR39, 0x1, URZ ;  /* 0x0000000127067890 */ /* 0x000fe4000fffe03f */
[----:B------:R-:W-:Y:S02]  /*1c10*/  IMAD.U32 R3, RZ, RZ, UR39 ;  /* 0x00000027ff037e24 */ /* 0x000fe4000f8e00ff */
[----:B------:R-:W-:-:S04]  /*1c20*/  UISETP.NE.AND UP0, UPT, UR6, 0x2, UPT ;  /* 0x000000020600788c */ /* 0x000fc8000bf05270 */
[----:B------:R-:W-:Y:S02]  /*1c30*/  USEL UR7, URZ, 0x1, UP0 ;  /* 0x000000013f077887 */ /* 0x000fe40008000000 */
[----:B------:R-:W-:Y:S02]  /*1c40*/  USEL UR6, UR6, URZ, UP0 ;  /* 0x0000003f06067287 */ /* 0x000fe40008000000 */
[----:B------:R-:W-:-:S06]  /*1c50*/  ULOP3.LUT UR7, UR38, UR7, URZ, 0x3c, !UPT ;  /* 0x0000000726077292 */ /* 0x000fcc000f8e3c3f */
[----:B------:R-:W-:-:S07]  /*1c60*/  IMAD.U32 R7, RZ, RZ, UR7 ;  /* 0x00000007ff077e24 */ /* 0x000fce000f8e00ff */
.L_x_29:
[----:B------:R-:W-:Y:S05]  /*1c70*/  @!P0 BRA `(.L_x_23) ;  /* 0x0000000000048947 */ /* 0x000fea0003800000 */
[----:B------:R-:W-:Y:S01]  /*1c80*/  BPT.TRAP 0x1 ;  /* 0x000000040000795c */ /* 0x000fe20000300000 */
.L_x_23:
[----:B------:R-:W3:Y:S01]  /*1c90*/  S2UR UR8, SR_CgaCtaId ;  /* 0x00000000000879c3 */ /* 0x000ee20000008800 */
[----:B------:R-:W-:Y:S01]  /*1ca0*/  UMOV UR7, 0x400 ;  /* 0x0000040000077882 */ /* 0x000fe20000000000 */
[----:B01----:R-:W-:Y:S01]  /*1cb0*/  IMAD.U32 R5, RZ, RZ, UR6 ;  /* 0x00000006ff057e24 */ /* 0x003fe2000f8e00ff */
[----:B------:R-:W-:Y:S01]  /*1cc0*/  SHF.L.U32 R4, R7, 0x1f, RZ ;  /* 0x0000001f07047819 */ /* 0x000fe200000006ff */
[----:B---3--:R-:W-:-:S06]  /*1cd0*/  ULEA UR7, UR8, UR7, 0x18 ;  /* 0x0000000708077291 */ /* 0x008fcc000f8ec03f */
[----:B------:R-:W-:-:S05]  /*1ce0*/  IMAD.U32 R6, RZ, RZ, UR7 ;  /* 0x00000007ff067e24 */ /* 0x000fca000f8e00ff */
[----:B------:R-:W-:-:S04]  /*1cf0*/  LEA R5, R5, R6, 0x3 ;  /* 0x0000000605057211 */ /* 0x000fc800078e18ff */
[----:B------:R0:W1:Y:S01]  /*1d00*/  SYNCS.PHASECHK.TRANS64.TRYWAIT P1, [R5+URZ], R4 ;  /* 0x00000004050075a7 */ /* 0x000062000802017f */
[----:B------:R-:W-:Y:S05]  /*1d10*/  @!P0 BRA `(.L_x_24) ;  /* 0x0000000000048947 */ /* 0x000fea0003800000 */
[----:B------:R-:W-:Y:S01]  /*1d20*/  BPT.TRAP 0x1 ;  /* 0x000000040000795c */ /* 0x000fe20000300000 */
.L_x_24:
[----:B-1----:R-:W-:Y:S05]  /*1d30*/  @P1 BRA `(.L_x_25) ;  /* 0x0000000000081947 */ /* 0x002fea0003800000 */
[----:B------:R-:W1:Y:S02]  /*1d40*/  SYNCS.PHASECHK.TRANS64.TRYWAIT P1, [R5+URZ], R4 ;  /* 0x00000004050075a7 */ /* 0x000e64000802017f */
[----:B-1----:R-:W-:Y:S05]  /*1d50*/  @!P1 BRA `(.L_x_26) ;  /* 0x000000ac00a89947 */ /* 0x002fea0003800000 */
.L_x_25:
[----:B------:R-:W-:Y:S01]  /*1d60*/  ULEA UR10, UR6, UR4, 0xc ;  /* 0x00000004060a7291 */ /* 0x000fe2000f8e603f */
[----:B------:R-:W-:Y:S01]  /*1d70*/  WARPGROUP.ARRIVE ;  /* 0x00000000000079c5 */ /* 0x000fe20000000000 */
[----:B------:R-:W-:Y:S01]  /*1d80*/  ULEA UR8, UR6, UR5, 0xb ;  /* 0x0000000506087291 */ /* 0x000fe2000f8e583f */
[----:B------:R-:W-:Y:S01]  /*1d90*/  UMOV UR13, 0x40000040 ;  /* 0x40000040000d7882 */ /* 0x000fe20000000000 */
[----:B------:R-:W-:-:S03]  /*1da0*/  UMOV UR15, 0x40000040 ;  /* 0x40000040000f7882 */ /* 0x000fc60000000000 */
[----:B------:R-:W-:Y:S02]  /*1db0*/  UMOV UR12, UR10 ;  /* 0x0000000a000c7c82 */ /* 0x000fe40008000000 */
[----:B------:R-:W-:Y:S02]  /*1dc0*/  UMOV UR14, UR8 ;  /* 0x00000008000e7c82 */ /* 0x000fe40008000000 */
        /* <DEDUP_REMOVED lines=92> */
[----:B------:R-:W-:Y:S01]  /*2390*/  BPT.TRAP 0x1 ;  /* 0x000000040000795c */ /* 0x000fe20000300000 */
.L_x_27:
[----:B------:R-:W-:-:S13]  /*23a0*/  ISETP.NE.AND P1, PT, R22, RZ, PT ;  /* 0x000000ff1600720c */ /* 0x000fda0003f25270 */
[----:B01----:R-:W-:-:S04]  /*23b0*/  @P1 IMAD R4, R3, 0x8, R6 ;  /* 0x0000000803041824 */ /* 0x003fc800078e0206 */
[----:B------:R-:W-:-:S05]  /*23c0*/  @P1 VIADD R5, R4, 0x10 ;  /* 0x0000001004051836 */ /* 0x000fca0000000000 */
[----:B------:R-:W-:-:S04]  /*23d0*/  @P1 PRMT R5, R152, 0x654, R5 ;  /* 0x0000065498051816 */ /* 0x000fc80000000005 */
[----:B------:R0:W-:Y:S01]  /*23e0*/  @P1 SYNCS.ARRIVE.TRANS64.RED.A1T0 RZ, [R5+URZ], RZ ;  /* 0x000000ff05ff19a7 */ /* 0x0001e2000810043f */
[----:B------:R-:W-:-:S13]  /*23f0*/  ISETP.GT.U32.AND P1, PT, R19, 0x1, PT ;  /* 0x000000011300780c */ /* 0x000fda0003f24070 */
[----:B0-----:R-:W-:Y:S05]  /*2400*/  @P1 BRA `(.L_x_28) ;  /* 0x0000000000041947 */ /* 0x001fea0003800000 */
[----:B------:R-:W-:Y:S01]  /*2410*/  BPT.TRAP 0x1 ;  /* 0x000000040000795c */ /* 0x000fe20000300000 */
.L_x_28:
[----:B------:R-:W-:Y:S01]  /*2420*/  UIADD3 UR6, UR6, 0x1, URZ ;  /* 0x0000000106067890 */ /* 0x000fe2000fffe03f */
[C---:B------:R-:W-:Y:S01]  /*2430*/  ISETP.GT.AND P2, PT, R0.reuse, 0x1, PT ;  /* 0x000000010000780c */ /* 0x040fe20003f44270 */
[----:B------:R-:W-:Y:S02]  /*2440*/  VIADD R3, R3, 0x1 ;  /* 0x0000000103037836 */ /* 0x000fe40000000000 */
[----:B------:R-:W-:Y:S01]  /*2450*/  UISETP.NE.AND UP0, UPT, UR6, 0x2, UPT ;  /* 0x000000020600788c */ /* 0x000fe2000bf05270 */
[----:B------:R-:W-:Y:S02]  /*2460*/  VIADD R0, R0, 0xffffffff ;  /* 0xffffffff00007836 */ /* 0x000fe40000000000 */
[C---:B------:R-:W-:Y:S01]  /*2470*/  ISETP.NE.AND P1, PT, R3.reuse, 0x2, PT ;  /* 0x000000020300780c */ /* 0x040fe20003f25270 */
[----:B------:R-:W-:Y:S02]  /*2480*/  USEL UR7, URZ, 0x1, UP0 ;  /* 0x000000013f077887 */ /* 0x000fe40008000000 */
[----:B------:R-:W-:Y:S01]  /*2490*/  USEL UR6, UR6, URZ, UP0 ;  /* 0x0000003f06067287 */ /* 0x000fe20008000000 */
[----:B------:R-:W-:-:S03]  /*24a0*/  SEL R3, R3, RZ, P1 ;  /* 0x000000ff03037207 */ /* 0x000fc60000800000 */
[----:B------:R-:W-:Y:S01]  /*24b0*/  LOP3.LUT R7, R7, UR7, RZ, 0x3c, !PT ;  /* 0x0000000707077c12 */ /* 0x000fe2000f8e3cff */
[----:B------:R-:W-:Y:S07]  /*24c0*/  @P2 BRA `(.L_x_29) ;  /* 0xfffffff400e82947 */ /* 0x000fee000383ffff */
.L_x_22:
[----:B------:R-:W3:Y:S02]  /*24d0*/  LDC R0, c[0x0][0x28c] ;  /* 0x0000a300ff007b82 */ /* 0x000ee40000000800 */
[----:B---3--:R-:W-:-:S13]  /*24e0*/  ISETP.GE.AND P1, PT, R0, 0x1, PT ;  /* 0x000000010000780c */ /* 0x008fda0003f26270 */
[----:B------:R-:W-:Y:S05]  /*24f0*/  @!P1 BRA `(.L_x_30) ;  /* 0x0000000000409947 */ /* 0x000fea0003800000 */
[----:B------:R-:W-:Y:S05]  /*2500*/  @!P0 BRA `(.L_x_31) ;  /* 0x0000000000048947 */ /* 0x000fea0003800000 */
[----:B------:R-:W-:Y:S01]  /*2510*/  BPT.TRAP 0x1 ;  /* 0x000000040000795c */ /* 0x000fe20000300000 */
.L_x_31:
[----:B------:R-:W-:Y:S01]  /*2520*/  ISETP.NE.AND P0, PT, R22, RZ, PT ;  /* 0x000000ff1600720c */ /* 0x000fe20003f05270 */
[----:B------:R-:W-:-:S12]  /*2530*/  UISETP.LT.AND UP1, UPT, UR40, 0x1, UPT ;  /* 0x000000012800788c */ /* 0x000fd8000bf21270 */
[----:B------:R-:W-:-:S05]  /*2540*/  VOTEU.ANY UP0, P0 ;  /* 0x00000000003f7886 */ /* 0x000fca0000000100 */
[----:B------:R-:W-:-:S04]  /*2550*/  @UP0 USEL UR4, UR40, 0x1, UP1 ;  /* 0x0000000128040887 */ /* 0x000fc80008800000 */
[----:B------:R-:W-:-:S06]  /*2560*/  @UP0 UIADD3 UR4, UR39, UR40, -UR4 ;  /* 0x0000002827040290 */ /* 0x000fcc000fffe804 */
[----:B------:R-:W-:-:S04]  /*2570*/  IMAD.U32 R0, RZ, RZ, UR4 ;  /* 0x00000004ff007e24 */ /* 0x000fc8000f8e00ff */
[----:B------:R-:W-:-:S05]  /*2580*/  @P0 IMAD.SHL.U32 R0, R0, 0x8, RZ ;  /* 0x0000000800000824 */ /* 0x000fca00078e00ff */
[----:B------:R-:W-:-:S04]  /*2590*/  @P0 LOP3.LUT R0, R0, 0x8, RZ, 0xc0, !PT ;  /* 0x0000000800000812 */ /* 0x000fc800078ec0ff */
[----:B------:R-:W-:-:S04]  /*25a0*/  @P0 IADD3 R3, R6, 0x10, R0 ;  /* 0x0000001006030810 */ /* 0x000fc80007ffe000 */
[----:B------:R-:W-:-:S04]  /*25b0*/  @P0 PRMT R3, R152, 0x654, R3 ;  /* 0x0000065498030816 */ /* 0x000fc80000000003 */
[----:B------:R3:W-:Y:S01]  /*25c0*/  @P0 SYNCS.ARRIVE.TRANS64.RED.A1T0 RZ, [R3+URZ], RZ ;  /* 0x000000ff03ff09a7 */ /* 0x0007e2000810043f */
[----:B------:R-:W-:-:S13]  /*25d0*/  ISETP.GT.U32.AND P0, PT, R19, 0x1, PT ;  /* 0x000000011300780c */ /* 0x000fda0003f04070 */
[----:B---3--:R-:W-:Y:S05]  /*25e0*/  @P0 BRA `(.L_x_30) ;  /* 0x0000000000040947 */ /* 0x008fea0003800000 */
[----:B------:R-:W-:Y:S01]  /*25f0*/  BPT.TRAP 0x1 ;  /* 0x000000040000795c */ /* 0x000fe20000300000 */
.L_x_30:
[----:B------:R-:W3:Y:S01]  /*2600*/  LDC R6, c[0x0][0x288] ;  /* 0x0000a200ff067b82 */ /* 0x000ee20000000800 */
[--C-:B------:R-:W-:Y:S01]  /*2610*/  SHF.R.U32.HI R0, RZ, 0x2, R18.reuse ;  /* 0x00000002ff007819 */ /* 0x100fe20000011612 */
[----:B------:R-:W-:Y:S01]  /*2620*/  UIADD3 UR39, UR40, UR39, URZ ;  /* 0x0000002728277290 */ /* 0x000fe2000fffe03f */
[----:B01----:R-:W-:Y:S01]  /*2630*/  SHF.R.U32.HI R5, RZ, 0x7, R18 ;  /* 0x00000007ff057819 */ /* 0x003fe20000011612 */
[----:B------:R-:W-:Y:S01]  /*2640*/  IMAD.SHL.U32 R13, R154, 0x80, RZ ;  /* 0x000000809a0d7824 */ /* 0x000fe200078e00ff */
[----:B------:R-:W-:Y:S01]  /*2650*/  LOP3.LUT R3, R0, 0x7, RZ, 0xc0, !PT ;  /* 0x0000000700037812 */ /* 0x000fe200078ec0ff */
[----:B------:R-:W-:Y:S01]  /*2660*/  USHF.R.U32.HI UR4, URZ, 0x1, UR39 ;  /* 0x000000013f047899 */ /* 0x000fe20008011627 */
[----:B------:R-:W-:Y:S01]  /*2670*/  LOP3.LUT R4, R18, 0x60, RZ, 0xc0, !PT ;  /* 0x0000006012047812 */ /* 0x000fe200078ec0ff */
[----:B------:R-:W-:Y:S01]  /*2680*/  ULDC UR8, c[0x0][0x284] ;  /* 0x0000a10000087ab9 */ /* 0x000fe20000000800 */
[----:B------:R-:W-:Y:S01]  /*2690*/  LOP3.LUT R0, R5, 0x1, RZ, 0xc0, !PT ;  /* 0x0000000105007812 */ /* 0x000fe200078ec0ff */
[----:B------:R-:W-:Y:S01]  /*26a0*/  ULOP3.LUT UR4, UR4, 0x1, URZ, 0xc0, !UPT ;  /* 0x0000000104047892 */ /* 0x000fe2000f8ec03f */
[----:B------:R-:W-:Y:S01]  /*26b0*/  SHF.R.U32.HI R10, RZ, 0x1, R4 ;  /* 0x00000001ff0a7819 */ /* 0x000fe20000011604 */
[----:B------:R-:W-:Y:S01]  /*26c0*/  UISETP.GT.U32.AND UP1, UPT, UR39, 0x1, UPT ;  /* 0x000000012700788c */ /* 0x000fe2000bf24070 */
[----:B------:R-:W-:Y:S01]  /*26d0*/  SHF.R.S32.HI R21, RZ, 0x1f, R23 ;  /* 0x0000001fff157819 */ /* 0x000fe20000011417 */
[----:B------:R-:W-:Y:S01]  /*26e0*/  IMAD.SHL.U32 R4, R0, 0x40, RZ ;  /* 0x0000004000047824 */ /* 0x000fe200078e00ff */
[--C-:B------:R-:W-:Y:S01]  /*26f0*/  IADD3 R5, RZ, -R10, -R3.reuse ;  /* 0x8000000aff057210 */ /* 0x100fe20007ffe803 */
[----:B------:R-:W-:Y:S01]  /*2700*/  UISETP.NE.U32.AND UP0, UPT, UR4, 0x1, UPT ;  /* 0x000000010400788c */ /* 0x000fe2000bf05070 */
[----:B------:R-:W-:Y:S01]  /*2710*/  IMAD.WIDE R8, R153, 0x100, RZ ;  /* 0x0000010099087825 */ /* 0x000fe200078e02ff */
[----:B------:R-:W-:Y:S01]  /*2720*/  ULDC.64 UR6, c[0x0][0x5d0] ;  /* 0x0001740000067ab9 */ /* 0x000fe20000000a00 */
[----:B--2---:R-:W-:Y:S01]  /*2730*/  LOP3.LUT R157, R4, 0x40, R3, 0xe2, !PT ;  /* 0x00000040049d7812 */ /* 0x004fe200078ee203 */
[----:B------:R-:W-:Y:S01]  /*2740*/  UISETP.LT.U32.AND UP1, UPT, UR40, 0x2, UP1 ;  /* 0x000000022800788c */ /* 0x000fe20008f21070 */
[----:B------:R-:W-:Y:S01]  /*2750*/  LOP3.LUT R3, R18, 0x3, RZ, 0xc0, !PT ;  /* 0x0000000312037812 */ /* 0x000fe200078ec0ff */
[----:B------:R-:W-:Y:S01]  /*2760*/  UISETP.GT.U32.AND UP0, UPT, UR40, 0x1, !UP0 ;  /* 0x000000012800788c */ /* 0x000fe2000c704070 */
[----:B------:R-:W-:Y:S01]  /*2770*/  IMAD R4, R21, UR6, RZ ;  /* 0x0000000615047c24 */ /* 0x000fe2000f8e02ff */
[----:B---3--:R-:W-:Y:S01]  /*2780*/  ISETP.GE.AND P0, PT, R13, R6, PT ;  /* 0x000000060d00720c */ /* 0x008fe20003f06270 */
[----:B------:R-:W-:Y:S01]  /*2790*/  IMAD R0, R0, -0x40, R5 ;  /* 0xffffffc000007824 */ /* 0x000fe200078e0205 */
[----:B------:R-:W-:Y:S01]  /*27a0*/  USEL UR5, URZ, 0x1, !UP1 ;  /* 0x000000013f057887 */ /* 0x000fe2000c800000 */
[----:B------:R-:W-:Y:S01]  /*27b0*/  IMAD R12, R3, -0x2, R6 ;  /* 0xfffffffe030c7824 */ /* 0x000fe200078e0206 */
[----:B------:R-:W-:Y:S01]  /*27c0*/  SHF.L.U32 R6, R18, 0x1, RZ ;  /* 0x0000000112067819 */ /* 0x000fe200000006ff */
[----:B------:R-:W-:Y:S01]  /*27d0*/  IMAD.SHL.U32 R3, R153, 0x100, RZ ;  /* 0x0000010099037824 */ /* 0x000fe200078e00ff */
[----:B------:R-:W-:Y:S01]  /*27e0*/  USEL UR4, URZ, 0x1, !UP0 ;  /* 0x000000013f047887 */ /* 0x000fe2000c000000 */
[----:B------:R-:W-:Y:S01]  /*27f0*/  IMAD R11, R23, UR7, R4 ;  /* 0x00000007170b7c24 */ /* 0x000fe2000f8e0204 */
[----:B------:R-:W-:Y:S01]  /*2800*/  LOP3.LUT R6, R13, 0x6, R6, 0xf8, !PT ;  /* 0x000000060d067812 */ /* 0x000fe200078ef806 */
[----:B------:R-:W-:Y:S01]  /*2810*/  ULOP3.LUT UR39, UR39, 0x1, URZ, 0xc0, !UPT ;  /* 0x0000000127277892 */ /* 0x000fe2000f8ec03f */
[C---:B------:R-:W-:Y:S01]  /*2820*/  ISETP.GE.OR P0, PT, R3.reuse, UR8, P0 ;  /* 0x0000000803007c0c */ /* 0x040fe20008706670 */
[----:B------:R-:W-:Y:S01]  /*2830*/  ULOP3.LUT UR38, UR4, UR38, UR5, 0x96, !UPT ;  /* 0x0000002604267292 */ /* 0x000fe2000f8e9605 */
[----:B------:R-:W-:Y:S01]  /*2840*/  SHF.R.S32.HI R7, RZ, 0x1f, R6 ;  /* 0x0000001fff077819 */ /* 0x000fe20000011406 */
[----:B------:R-:W-:Y:S01]  /*2850*/  IMAD.MOV.U32 R153, RZ, RZ, -0x1 ;  /* 0xffffffffff997424 */ /* 0x000fe200078e00ff */
[----:B------:R-:W-:Y:S01]  /*2860*/  IADD3 R3, -R3, UR8, R0 ;  /* 0x0000000803037c10 */ /* 0x000fe2000fffe100 */
[----:B------:R-:W-:Y:S01]  /*2870*/  IMAD.IADD R0, R12, 0x1, -R13 ;  /* 0x000000010c007824 */ /* 0x000fe200078e0a0d */
[----:B------:R-:W-:Y:S01]  /*2880*/  LOP3.LUT R157, R8, R157, R10, 0xfe, !PT ;  /* 0x0000009d089d7212 */ /* 0x000fe200078efe0a */
[----:B------:R-:W-:-:S04]  /*2890*/  IMAD.WIDE.U32 R4, R23, UR6, R6 ;  /* 0x0000000617047c25 */ /* 0x000fc8000f8e0006 */
[----:B------:R-:W-:Y:S02]  /*28a0*/  IMAD.IADD R11, R5, 0x1, R11 ;  /* 0x00000001050b7824 */ /* 0x000fe400078e020b */
[----:B------:R-:W-:Y:S01]  /*28b0*/  IMAD.MOV.U32 R10, RZ, RZ, R4 ;  /* 0x000000ffff0a7224 */ /* 0x000fe200078e0004 */
[----:B------:R-:W-:Y:S06]  /*28c0*/  @P0 BRA `(.L_x_32) ;  /* 0x0000008400680947 */ /* 0x000fec0003800000 */
[----:B------:R-:W0:Y:S01]  /*28d0*/  LDC.64 R4, c[0x0][0x5c8] ;  /* 0x00017200ff047b82 */ /* 0x000e220000000a00 */
[----:B-----5:R-:W-:Y:S01]  /*28e0*/  FSETP.NEU.AND P0, PT, R156, RZ, PT ;  /* 0x000000ff9c00720b */ /* 0x020fe20003f0d000 */
[----:B------:R-:W-:Y:S01]  /*28f0*/  BSSY B0, `(.L_x_32) ;  /* 0x0000857000007945 */ /* 0x000fe20003800000 */
[----:B------:R-:W-:-:S04]  /*2900*/  ISETP.GT.AND P3, PT, R3, RZ, PT ;  /* 0x000000ff0300720c */ /* 0x000fc80003f64270 */
[----:B------:R-:W-:Y:S01]  /*2910*/  ISETP.GT.AND P1, PT, R0, RZ, P3 ;  /* 0x000000ff0000720c */ /* 0x000fe20001f24270 */
[-C--:B0-----:R-:W-:Y:S02]  /*2920*/  IMAD R12, R9, R4.reuse, RZ ;  /* 0x00000004090c7224 */ /* 0x081fe400078e02ff */
[----:B------:R-:W-:-:S04]  /*2930*/  IMAD.WIDE.U32 R168, R157, R4, R10 ;  /* 0x000000049da87225 */ /* 0x000fc800078e000a */
[----:B------:R-:W-:-:S04]  /*2940*/  IMAD R11, R157, R5, R12 ;  /* 0x000000059d0b7224 */ /* 0x000fc800078e020c */
[----:B------:R-:W-:Y:S01]  /*2950*/  IMAD.IADD R167, R169, 0x1, R11 ;  /* 0x00000001a9a77824 */ /* 0x000fe200078e020b */
[----:B------:R-:W-:Y:S06]  /*2960*/  @!P0 BRA `(.L_x_33) ;  /* 0x0000006000088947 */ /* 0x000fec0003800000 */
[----:B------:R-:W0:Y:S01]  /*2970*/  LDC.64 R12, c[0x0][0x5b8] ;  /* 0x00016e00ff0c7b82 */ /* 0x000e220000000a00 */
[----:B------:R-:W-:-:S07]  /*2980*/  ULDC.64 UR4, c[0x0][0x5c0] ;  /* 0x0001700000047ab9 */ /* 0x000fce0000000a00 */
[----:B------:R-:W1:Y:S08]  /*2990*/  LDC.64 R14, c[0x0][0x5b0] ;  /* 0x00016c00ff0e7b82 */ /* 0x000e700000000a00 */
[----:B------:R-:W2:Y:S01]  /*29a0*/  LDC.64 R10, c[0x0][0x5a8] ;  /* 0x00016a00ff0a7b82 */ /* 0x000ea20000000a00 */
[----:B0-----:R-:W-:-:S04]  /*29b0*/  IMAD R20, R21, R12, RZ ;  /* 0x0000000c15147224 */ /* 0x001fc800078e02ff */
[C---:B------:R-:W-:Y:S02]  /*29c0*/  IMAD R13, R23.reuse, R13, R20 ;  /* 0x0000000d170d7224 */ /* 0x040fe400078e0214 */
[----:B------:R-:W-:-:S04]  /*29d0*/  IMAD.WIDE.U32 R20, R23, R12, R6 ;  /* 0x0000000c17147225 */ /* 0x000fc800078e0006 */
[-C--:B-1----:R-:W-:Y:S02]  /*29e0*/  IMAD R154, R9, R14.reuse, RZ ;  /* 0x0000000e099a7224 */ /* 0x082fe400078e02ff */
[----:B------:R-:W-:Y:S02]  /*29f0*/  IMAD.IADD R159, R21, 0x1, R13 ;  /* 0x00000001159f7824 */ /* 0x000fe400078e020d */
[----:B------:R-:W-:Y:S02]  /*2a00*/  IMAD.MOV.U32 R158, RZ, RZ, R20 ;  /* 0x000000ffff9e7224 */ /* 0x000fe400078e0014 */
[C---:B------:R-:W-:Y:S02]  /*2a10*/  IMAD R169, R157.reuse, R15, R154 ;  /* 0x0000000f9da97224 */ /* 0x040fe400078e029a */
[----:B------:R-:W-:-:S05]  /*2a20*/  IMAD.WIDE.U32 R160, R157, R14, R158 ;  /* 0x0000000e9da07225 */ /* 0x000fca00078e009e */
[----:B------:R-:W-:Y:S02]  /*2a30*/  IADD3 R154, R161, R169, RZ ;  /* 0x000000a9a19a7210 */ /* 0x000fe40007ffe0ff */
[----:B--2---:R-:W-:-:S04]  /*2a40*/  LEA R162, P0, R160, R10, 0x1 ;  /* 0x0000000aa0a27211 */ /* 0x004fc800078008ff */
[----:B------:R-:W-:-:S05]  /*2a50*/  LEA.HI.X R163, R160, R11, R154, 0x1, P0 ;  /* 0x0000000ba0a37211 */ /* 0x000fca00000f0c9a */
[----:B------:R-:W2:Y:S01]  /*2a60*/  @P1 LDG.E.LTC128B.U16 R154, desc[UR36][R162.64] ;  /* 0x00000024a29a1981 */ /* 0x000ea2000c1e1520 */
[----:B------:R-:W-:Y:S01]  /*2a70*/  IMAD.WIDE.U32 R164, R157, R14, R6 ;  /* 0x0000000e9da47225 */ /* 0x000fe200078e0006 */
[----:B------:R-:W-:Y:S01]  /*2a80*/  ISETP.GT.AND P2, PT, R0, 0x1, P3 ;  /* 0x000000010000780c */ /* 0x000fe20001f44270 */
[----:B------:R-:W-:Y:S01]  /*2a90*/  BSSY B1, `(.L_x_34) ;  /* 0x0000012000017945 */ /* 0x000fe20003800000 */
[----:B------:R-:W-:Y:S01]  /*2aa0*/  LEA R160, P0, R168, UR4, 0x1 ;  /* 0x00000004a8a07c11 */ /* 0x000fe2000f8008ff */
[----:B------:R-:W-:Y:S02]  /*2ab0*/  IMAD.IADD R165, R169, 0x1, R165 ;  /* 0x00000001a9a57824 */ /* 0x000fe400078e02a5 */
[----:B------:R-:W-:-:S04]  /*2ac0*/  IMAD.WIDE.U32 R164, R23, R12, R164 ;  /* 0x0000000c17a47225 */ /* 0x000fc800078e00a4 */
[----:B--2---:R-:W-:-:S05]  /*2ad0*/  HADD2.F32 R161, -RZ, R154.H0_H0 ;  /* 0x2000009affa17230 */ /* 0x004fca0000004100 */
[----:B------:R-:W-:-:S04]  /*2ae0*/  FMUL R161, R161, R156 ;  /* 0x0000009ca1a17220 */ /* 0x000fc80000400000 */
[----:B------:R-:W-:Y:S01]  /*2af0*/  FFMA R161, R88, R155, R161 ;  /* 0x0000009b58a17223 */ /* 0x000fe200000000a1 */
[----:B------:R-:W-:-:S04]  /*2b00*/  IMAD.IADD R88, R13, 0x1, R165 ;  /* 0x000000010d587824 */ /* 0x000fc800078e02a5 */
[----:B------:R-:W-:Y:S02]  /*2b10*/  F2FP.F16.F32.PACK_AB R163, RZ, R161 ;  /* 0x000000a1ffa3723e */ /* 0x000fe400000000ff */
[----:B------:R-:W-:Y:S02]  /*2b20*/  LEA.HI.X R161, R168, UR5, R167, 0x1, P0 ;  /* 0x00000005a8a17c11 */ /* 0x000fe400080f0ca7 */
[----:B------:R-:W-:Y:S02]  /*2b30*/  PRMT R165, R163, 0x7610, R165 ;  /* 0x00007610a3a57816 */ /* 0x000fe400000000a5 */
[----:B------:R-:W-:-:S03]  /*2b40*/  LEA R162, P0, R164, R10, 0x1 ;  /* 0x0000000aa4a27211 */ /* 0x000fc600078008ff */
[----:B------:R0:W-:Y:S01]  /*2b50*/  @P1 STG.E.U16 desc[UR36][R160.64], R165 ;  /* 0x000000a5a0001986 */ /* 0x0001e2000c101524 */
[----:B------:R-:W-:Y:S01]  /*2b60*/  LEA.HI.X R163, R164, R11, R88, 0x1, P0 ;  /* 0x0000000ba4a37211 */ /* 0x000fe200000f0c58 */
[C---:B------:R-:W-:Y:S01]  /*2b70*/  IMAD.SHL.U32 R164, R14.reuse, 0x8, RZ ;  /* 0x000000080ea47824 */ /* 0x040fe200078e00ff */
[----:B0-----:R-:W-:Y:S01]  /*2b80*/  SHF.L.U64.HI R165, R14, 0x3, R15 ;  /* 0x000000030ea57819 */ /* 0x001fe2000001020f */
[----:B------:R-:W-:Y:S06]  /*2b90*/  @!P2 BRA `(.L_x_35) ;  /* 0x000000000004a947 */ /* 0x000fec0003800000 */
[----:B------:R0:W5:Y:S02]  /*2ba0*/  LDG.E.LTC128B.U16 R154, desc[UR36][R162.64+0x2] ;  /* 0x00000224a29a7981 */ /* 0x000164000c1e1520 */
.L_x_35:
[----:B------:R-:W-:Y:S05]  /*2bb0*/  BSYNC B1 ;  /* 0x0000000000017941 */ /* 0x000fea0003800000 */
.L_x_34:
[----:B-----5:R-:W-:Y:S01]  /*2bc0*/  HADD2.F32 R167, -RZ, R154.H0_H0 ;  /* 0x2000009affa77230 */ /* 0x020fe20000004100 */
[----:B------:R-:W-:Y:S01]  /*2bd0*/  ISETP.GT.AND P0, PT, R3, 0x8, PT ;  /* 0x000000080300780c */ /* 0x000fe20003f04270 */
[----:B------:R-:W-:-:S04]  /*2be0*/  IMAD.WIDE.U32 R172, R157, R14, R164 ;  /* 0x0000000e9dac7225 */ /* 0x000fc800078e00a4 */
[----:B------:R-:W-:Y:S01]  /*2bf0*/  FMUL R88, R167, R156 ;  /* 0x0000009ca7587220 */ /* 0x000fe20000400000 */
[----:B------:R-:W-:Y:S01]  /*2c00*/  IMAD.IADD R171, R169, 0x1, R173 ;  /* 0x00000001a9ab7824 */ /* 0x000fe200078e02ad */
[----:B------:R-:W-:Y:S02]  /*2c10*/  IADD3 R167, P4, R20, R172, RZ ;  /* 0x000000ac14a77210 */ /* 0x000fe40007f9e0ff */
[----:B------:R-:W-:Y:S01]  /*2c20*/  FFMA R89, R89, R155, R88 ;  /* 0x0000009b59597223 */ /* 0x000fe20000000058 */
[----:B------:R-:W-:Y:S02]  /*2c30*/  ISETP.GT.AND P1, PT, R0, RZ, P0 ;  /* 0x000000ff0000720c */ /* 0x000fe40000724270 */
[----:B------:R-:W-:Y:S01]  /*2c40*/  IMAD.X R168, R171, 0x1, R159, P4 ;  /* 0x00000001aba87824 */ /* 0x000fe200020e069f */
[----:B------:R-:W-:Y:S02]  /*2c50*/  LEA R88, P4, R167, R10, 0x1 ;  /* 0x0000000aa7587211 */ /* 0x000fe400078808ff */
[----:B------:R-:W-:-:S02]  /*2c60*/  F2FP.F16.F32.PACK_AB R169, RZ, R89 ;  /* 0x00000059ffa9723e */ /* 0x000fc400000000ff */
[--C-:B------:R-:W-:Y:S02]  /*2c70*/  LEA.HI.X R89, R167, R11, R168.reuse, 0x1, P4 ;  /* 0x0000000ba7597211 */ /* 0x100fe400020f0ca8 */
[----:B------:R-:W-:-:S05]  /*2c80*/  PRMT R168, R169, 0x7610, R168 ;  /* 0x00007610a9a87816 */ /* 0x000fca00000000a8 */
[----:B------:R1:W-:Y:S04]  /*2c90*/  @P2 STG.E.U16 desc[UR36][R160.64+0x2], R168 ;  /* 0x000002a8a0002986 */ /* 0x0003e8000c101524 */
[----:B------:R2:W3:Y:S01]  /*2ca0*/  @P1 LDG.E.LTC128B.U16 R154, desc[UR36][R88.64] ;  /* 0x00000024589a1981 */ /* 0x0004e2000c1e1520 */
[----:B------:R-:W-:Y:S01]  /*2cb0*/  IMAD.SHL.U32 R167, R4, 0x10, RZ ;  /* 0x0000001004a77824 */ /* 0x000fe200078e00ff */
[----:B------:R-:W-:Y:S01]  /*2cc0*/  IADD3 R172, P2, R6, R172, RZ ;  /* 0x000000ac06ac7210 */ /* 0x000fe20007f5e0ff */
[----:B------:R-:W-:Y:S03]  /*2cd0*/  BSSY B1, `(.L_x_36) ;  /* 0x0000011000017945 */ /* 0x000fe60003800000 */
[----:B------:R-:W-:Y:S01]  /*2ce0*/  IADD3 R170, P4, R167, R160, RZ ;  /* 0x000000a0a7aa7210 */ /* 0x000fe20007f9e0ff */
[----:B------:R-:W-:Y:S01]  /*2cf0*/  IMAD.X R173, R7, 0x1, R171, P2 ;  /* 0x0000000107ad7824 */ /* 0x000fe200010e06ab */
[----:B------:R-:W-:Y:S01]  /*2d00*/  ISETP.GT.AND P2, PT, R0, 0x1, P0 ;  /* 0x000000010000780c */ /* 0x000fe20000744270 */
[----:B------:R-:W-:-:S04]  /*2d10*/  IMAD.WIDE.U32 R172, R23, R12, R172 ;  /* 0x0000000c17ac7225 */ /* 0x000fc800078e00ac */
[----:B-1----:R-:W-:Y:S01]  /*2d20*/  IMAD.IADD R168, R13, 0x1, R173 ;  /* 0x000000010da87824 */ /* 0x002fe200078e02ad */
[----:B--2---:R-:W-:-:S04]  /*2d30*/  LEA R88, P5, R172, R10, 0x1 ;  /* 0x0000000aac587211 */ /* 0x004fc800078a08ff */
[----:B------:R-:W-:Y:S01]  /*2d40*/  LEA.HI.X R89, R172, R11, R168, 0x1, P5 ;  /* 0x0000000bac597211 */ /* 0x000fe200028f0ca8 */
[----:B---3--:R-:W-:-:S05]  /*2d50*/  HADD2.F32 R169, -RZ, R154.H0_H0 ;  /* 0x2000009affa97230 */ /* 0x008fca0000004100 */
[----:B------:R-:W-:-:S04]  /*2d60*/  FMUL R169, R169, R156 ;  /* 0x0000009ca9a97220 */ /* 0x000fc80000400000 */
[----:B------:R-:W-:Y:S01]  /*2d70*/  FFMA R90, R90, R155, R169 ;  /* 0x0000009b5a5a7223 */ /* 0x000fe200000000a9 */
[----:B------:R-:W-:-:S04]  /*2d80*/  SHF.L.U64.HI R169, R4, 0x4, R5 ;  /* 0x0000000404a97819 */ /* 0x000fc80000010205 */
[----:B------:R-:W-:Y:S02]  /*2d90*/  F2FP.F16.F32.PACK_AB R90, RZ, R90 ;  /* 0x0000005aff5a723e */ /* 0x000fe400000000ff */
[----:B------:R-:W-:-:S05]  /*2da0*/  IADD3.X R171, R169, R161, RZ, P4, !PT ;  /* 0x000000a1a9ab7210 */ /* 0x000fca00027fe4ff */
[----:B------:R1:W-:Y:S01]  /*2db0*/  @P1 STG.E.U16 desc[UR36][R170.64], R90 ;  /* 0x0000005aaa001986 */ /* 0x0003e2000c101524 */
[----:B------:R-:W-:Y:S05]  /*2dc0*/  @!P2 BRA `(.L_x_37) ;  /* 0x000000000004a947 */ /* 0x000fea0003800000 */
[----:B------:R2:W5:Y:S02]  /*2dd0*/  LDG.E.LTC128B.U16 R154, desc[UR36][R88.64+0x2] ;  /* 0x00000224589a7981 */ /* 0x000564000c1e1520 */
.L_x_37:
[----:B------:R-:W-:Y:S05]  /*2de0*/  BSYNC B1 ;  /* 0x0000000000017941 */ /* 0x000fea0003800000 */
.L_x_36:
[----:B-----5:R-:W-:Y:S01]  /*2df0*/  HADD2.F32 R173, -RZ, R154.H0_H0 ;  /* 0x2000009affad7230 */ /* 0x020fe20000004100 */
[----:B------:R-:W-:Y:S01]  /*2e00*/  ISETP.GT.AND P1, PT, R0, 0x8, P3 ;  /* 0x000000080000780c */ /* 0x000fe20001f24270 */
[----:B------:R-:W-:Y:S03]  /*2e10*/  BSSY B1, `(.L_x_38) ;  /* 0x000000a000017945 */ /* 0x000fe60003800000 */
[----:B-1----:R-:W-:-:S04]  /*2e20*/  FMUL R90, R173, R156 ;  /* 0x0000009cad5a7220 */ /* 0x002fc80000400000 */
[----:B------:R-:W-:Y:S01]  /*2e30*/  FFMA R90, R91, R155, R90 ;  /* 0x0000009b5b5a7223 */ /* 0x000fe2000000005a */
[----:B------:R-:W-:-:S04]  /*2e40*/  @P2 IMAD.MOV.U32 R91, RZ, RZ, R171 ;  /* 0x000000ffff5b2224 */ /* 0x000fc800078e00ab */
[----:B------:R-:W-:-:S04]  /*2e50*/  F2FP.F16.F32.PACK_AB R90, RZ, R90 ;  /* 0x0000005aff5a723e */ /* 0x000fc800000000ff */
[----:B------:R-:W-:Y:S01]  /*2e60*/  PRMT R168, R90, 0x7610, R168 ;  /* 0x000076105aa87816 */ /* 0x000fe200000000a8 */
[----:B------:R-:W-:-:S05]  /*2e70*/  @P2 IMAD.MOV.U32 R90, RZ, RZ, R170 ;  /* 0x000000ffff5a2224 */ /* 0x000fca00078e00aa */
[----:B------:R1:W-:Y:S01]  /*2e80*/  @P2 STG.E.U16 desc[UR36][R90.64+0x2], R168 ;  /* 0x000002a85a002986 */ /* 0x0003e2000c101524 */
[----:B------:R-:W-:Y:S05]  /*2e90*/  @!P1 BRA `(.L_x_39) ;  /* 0x0000000000049947 */ /* 0x000fea0003800000 */
[----:B------:R3:W5:Y:S02]  /*2ea0*/  LDG.E.LTC128B.U16 R154, desc[UR36][R162.64+0x10] ;  /* 0x00001024a29a7981 */ /* 0x000764000c1e1520 */
.L_x_39:
[----:B------:R-:W-:Y:S05]  /*2eb0*/  BSYNC B1 ;  /* 0x0000000000017941 */ /* 0x000fea0003800000 */
.L_x_38:
[----:B-1---5:R-:W-:Y:S01]  /*2ec0*/  HADD2.F32 R91, -RZ, R154.H0_H0 ;  /* 0x2000009aff5b7230 */ /* 0x022fe20000004100 */
[----:B------:R-:W-:Y:S01]  /*2ed0*/  ISETP.GT.AND P2, PT, R0, 0x9, P3 ;  /* 0x000000090000780c */ /* 0x000fe20001f44270 */
[----:B------:R-:W-:Y:S01]  /*2ee0*/  @P1 IMAD.MOV.U32 R90, RZ, RZ, R160 ;  /* 0x000000ffff5a1224 */ /* 0x000fe200078e00a0 */
[----:B------:R-:W-:Y:S02]  /*2ef0*/  BSSY B1, `(.L_x_40) ;  /* 0x0000009000017945 */ /* 0x000fe40003800000 */
[----:B------:R-:W-:-:S04]  /*2f00*/  FMUL R91, R91, R156 ;  /* 0x0000009c5b5b7220 */ /* 0x000fc80000400000 */
[----:B------:R-:W-:-:S05]  /*2f10*/  FFMA R91, R92, R155, R91 ;  /* 0x0000009b5c5b7223 */ /* 0x000fca000000005b */
[----:B------:R-:W-:-:S04]  /*2f20*/  F2FP.F16.F32.PACK_AB R91, RZ, R91 ;  /* 0x0000005bff5b723e */ /* 0x000fc800000000ff */
[----:B------:R-:W-:Y:S01]  /*2f30*/  PRMT R92, R91, 0x7610, R92 ;  /* 0x000076105b5c7816 */ /* 0x000fe2000000005c */
[----:B------:R-:W-:-:S05]  /*2f40*/  @P1 IMAD.MOV.U32 R91, RZ, RZ, R161 ;  /* 0x000000ffff5b1224 */ /* 0x000fca00078e00a1 */
[----:B------:R1:W-:Y:S01]  /*2f50*/  @P1 STG.E.U16 desc[UR36][R90.64+0x10], R92 ;  /* 0x0000105c5a001986 */ /* 0x0003e2000c101524 */
[----:B------:R-:W-:Y:S05]  /*2f60*/  @!P2 BRA `(.L_x_41) ;  /* 0x000000000004a947 */ /* 0x000fea0003800000 */
[----:B------:R4:W5:Y:S02]  /*2f70*/  LDG.E.LTC128B.U16 R154, desc[UR36][R162.64+0x12] ;  /* 0x00001224a29a7981 */ /* 0x000964000c1e1520 */
.L_x_41:
[----:B------:R-:W-:Y:S05]  /*2f80*/  BSYNC B1 ;  /* 0x0000000000017941 */ /* 0x000fea0003800000 */
.L_x_40:
[----:B-1---5:R-:W-:Y:S01]  /*2f90*/  HADD2.F32 R91, -RZ, R154.H0_H0 ;  /* 0x2000009aff5b7230 */ /* 0x022fe20000004100 */
[----:B------:R-:W-:Y:S01]  /*2fa0*/  ISETP.GT.AND P1, PT, R0, 0x8, P0 ;  /* 0x000000080000780c */ /* 0x000fe20000724270 */
[----:B------:R-:W-:Y:S03]  /*2fb0*/  BSSY B1, `(.L_x_42) ;  /* 0x000000a000017945 */ /* 0x000fe60003800000 */
[----:B------:R-:W-:Y:S01]  /*2fc0*/  FMUL R90, R91, R156 ;  /* 0x0000009c5b5a7220 */ /* 0x000fe20000400000 */
[----:B------:R-:W-:-:S03]  /*2fd0*/  @P2 IMAD.MOV.U32 R91, RZ, RZ, R161 ;  /* 0x000000ffff5b2224 */ /* 0x000fc600078e00a1 */
[----:B------:R-:W-:-:S05]  /*2fe0*/  FFMA R90, R93, R155, R90 ;  /* 0x0000009b5d5a7223 */ /* 0x000fca000000005a */
[----:B------:R-:W-:-:S04]  /*2ff0*/  F2FP.F16.F32.PACK_AB R90, RZ, R90 ;  /* 0x0000005aff5a723e */ /* 0x000fc800000000ff */
[----:B------:R-:W-:Y:S01]  /*3000*/  PRMT R92, R90, 0x7610, R92 ;  /* 0x000076105a5c7816 */ /* 0x000fe2000000005c */
[----:B------:R-:W-:-:S05]  /*3010*/  @P2 IMAD.MOV.U32 R90, RZ, RZ, R160 ;  /* 0x000000ffff5a2224 */ /* 0x000fca00078e00a0 */
[----:B------:R1:W-:Y:S01]  /*3020*/  @P2 STG.E.U16 desc[UR36][R90.64+0x12], R92 ;  /* 0x0000125c5a002986 */ /* 0x0003e2000c101524 */
[----:B------:R-:W-:Y:S05]  /*3030*/  @!P1 BRA `(.L_x_43) ;  /* 0x0000000000049947 */ /* 0x000fea0003800000 */
[----:B------:R0:W5:Y:S02]  /*3040*/  LDG.E.LTC128B.U16 R154, desc[UR36][R88.64+0x10] ;  /* 0x00001024589a7981 */ /* 0x000164000c1e1520 */
.L_x_43:
[----:B------:R-:W-:Y:S05]  /*3050*/  BSYNC B1 ;  /* 0x0000000000017941 */ /* 0x000fea0003800000 */
.L_x_42:
        /* <DEDUP_REMOVED lines=12> */
.L_x_45:
[----:B------:R-:W-:Y:S05]  /*3120*/  BSYNC B1 ;  /* 0x0000000000017941 */ /* 0x000fea0003800000 */
.L_x_44:
[----:B-1---5:R-:W-:Y:S01]  /*3130*/  HADD2.F32 R91, -RZ, R154.H0_H0 ;  /* 0x2000009aff5b7230 */ /* 0x022fe20000004100 */
[----:B------:R-:W-:Y:S01]  /*3140*/  ISETP.GT.AND P1, PT, R0, 0x10, P3 ;  /* 0x000000100000780c */ /* 0x000fe20001f24270 */
[----:B------:R-:W-:Y:S03]  /*3150*/  BSSY B1, `(.L_x_46) ;  /* 0x000000a000017945 */ /* 0x000fe60003800000 */
[----:B------:R-:W-:Y:S01]  /*3160*/  FMUL R90, R91, R156 ;  /* 0x0000009c5b5a7220 */ /* 0x000fe20000400000 */
[----:B------:R-:W-:-:S03]  /*3170*/  @P2 IMAD.MOV.U32 R91, RZ, RZ, R171 ;  /* 0x000000ffff5b2224 */ /* 0x000fc600078e00ab */
[----:B------:R-:W-:-:S05]  /*3180*/  FFMA R90, R95, R155, R90 ;  /* 0x0000009b5f5a7223 */ /* 0x000fca000000005a */
[----:B------:R-:W-:-:S04]  /*3190*/  F2FP.F16.F32.PACK_AB R90, RZ, R90 ;  /* 0x0000005aff5a723e */ /* 0x000fc800000000ff */
[----:B------:R-:W-:Y:S02]  /*31a0*/  PRMT R92, R90, 0x7610, R92 ;  /* 0x000076105a5c7816 */ /* 0x000fe4000000005c */
[----:B------:R-:W-:-:S05]  /*31b0*/  @P2 MOV R90, R170 ;  /* 0x000000aa005a2202 */ /* 0x000fca0000000f00 */
[----:B------:R1:W-:Y:S01]  /*31c0*/  @P2 STG.E.U16 desc[UR36][R90.64+0x12], R92 ;  /* 0x0000125c5a002986 */ /* 0x0003e2000c101524 */
[----:B------:R-:W-:Y:S05]  /*31d0*/  @!P1 BRA `(.L_x_47) ;  /* 0x0000000000049947 */ /* 0x000fea0003800000 */
[----:B------:R0:W5:Y:S02]  /*31e0*/  LDG.E.LTC128B.U16 R154, desc[UR36][R162.64+0x20] ;  /* 0x00002024a29a7981 */ /* 0x000164000c1e1520 */
.L_x_47:
[----:B------:R-:W-:Y:S05]  /*31f0*/  BSYNC B1 ;  /* 0x0000000000017941 */ /* 0x000fea0003800000 */
.L_x_46:
        /* <DEDUP_REMOVED lines=12> */
.L_x_49:
[----:B------:R-:W-:Y:S05]  /*32c0*/  BSYNC B1 ;  /* 0x0000000000017941 */ /* 0x000fea0003800000 */
.L_x_48:
        /* <DEDUP_REMOVED lines=12> */
.L_x_51:
[----:B------:R-:W-:Y:S05]  /*3390*/  BSYNC B1 ;  /* 0x0000000000017941 */ /* 0x000fea0003800000 */
.L_x_50:
        /* <DEDUP_REMOVED lines=12> */
.L_x_53:
[----:B------:R-:W-:Y:S05]  /*3460*/  BSYNC B1 ;  /* 0x0000000000017941 */ /* 0x000fea0003800000 */
.L_x_52:
[----:B-1---5:R-:W-:Y:S01]  /*3470*/  HADD2.F32 R91, -RZ, R154.H0_H0 ;  /* 0x2000009aff5b7230 */ /* 0x022fe20000004100 */
[----:B------:R-:W-:Y:S01]  /*3480*/  ISETP.GT.AND P1, PT, R0, 0x18, P3 ;  /* 0x000000180000780c */ /* 0x000fe20001f24270 */
[----:B------:R-:W-:Y:S03]  /*3490*/  BSSY B1, `(.L_x_54) ;  /* 0x000000a000017945 */ /* 0x000fe60003800000 */
[----:B------:R-:W-:Y:S01]  /*34a0*/  FMUL R90, R91, R156 ;  /* 0x0000009c5b5a7220 */ /* 0x000fe20000400000 */
[----:B------:R-:W-:-:S03]  /*34b0*/  @P2 MOV R91, R171 ;  /* 0x000000ab005b2202 */ /* 0x000fc60000000f00 */
[----:B------:R-:W-:-:S05]  /*34c0*/  FFMA R90, R99, R155, R90 ;  /* 0x0000009b635a7223 */ /* 0x000fca000000005a */
[----:B------:R-:W-:-:S04]  /*34d0*/  F2FP.F16.F32.PACK_AB R90, RZ, R90 ;  /* 0x0000005aff5a723e */ /* 0x000fc800000000ff */
[----:B------:R-:W-:Y:S01]  /*34e0*/  PRMT R92, R90, 0x7610, R92 ;  /* 0x000076105a5c7816 */ /* 0x000fe2000000005c */
[----:B------:R-:W-:-:S05]  /*34f0*/  @P2 IMAD.MOV.U32 R90, RZ, RZ, R170 ;  /* 0x000000ffff5a2224 */ /* 0x000fca00078e00aa */
[----:B------:R1:W-:Y:S01]  /*3500*/  @P2 STG.E.U16 desc[UR36][R90.64+0x22], R92 ;  /* 0x0000225c5a002986 */ /* 0x0003e2000c101524 */
[----:B------:R-:W-:Y:S05]  /*3510*/  @!P1 BRA `(.L_x_55) ;  /* 0x0000000000049947 */ /* 0x000fea0003800000 */
[----:B------:R0:W5:Y:S02]  /*3520*/  LDG.E.LTC128B.U16 R154, desc[UR36][R162.64+0x30] ;  /* 0x00003024a29a7981 */ /* 0x000164000c1e1520 */
.L_x_55:
[----:B------:R-:W-:Y:S05]  /*3530*/  BSYNC B1 ;  /* 0x0000000000017941 */ /* 0x000fea0003800000 */
.L_x_54:
        /* <DEDUP_REMOVED lines=12> */
.L_x_57:
[----:B------:R-:W-:Y:S05]  /*3600*/  BSYNC B1 ;  /* 0x0000000000017941 */ /* 0x000fea0003800000 */
.L_x_56:
        /* <DEDUP_REMOVED lines=12> */
.L_x_59:
[----:B------:R-:W-:Y:S05]  /*36d0*/  BSYNC B1 ;  /* 0x0000000000017941 */ /* 0x000fea0003800000 */
.L_x_58:
        /* <DEDUP_REMOVED lines=12> */
.L_x_61:
[----:B------:R-:W-:Y:S05]  /*37a0*/  BSYNC B1 ;  /* 0x0000000000017941 */ /* 0x000fea0003800000 */
.L_x_60:
        /* <DEDUP_REMOVED lines=12> */
.L_x_63:
[----:B------:R-:W-:Y:S05]  /*3870*/  BSYNC B1 ;  /* 0x0000000000017941 */ /* 0x000fea0003800000 */
.L_x_62:
[----:B-1---5:R-:W-:Y:S01]  /*3880*/  HADD2.F32 R91, -RZ, R154.H0_H0 ;  /* 0x2000009aff5b7230 */ /* 0x022fe20000004100 */
[----:B------:R-:W-:Y:S01]  /*3890*/  @P1 MOV R90, R160 ;  /* 0x000000a0005a1202 */ /* 0x000fe20000000f00 */
[----:B------:R-:W-:Y:S01]  /*38a0*/  BSSY B1, `(.L_x_64) ;  /* 0x000000a000017945 */ /* 0x000fe20003800000 */
[----:B------:R-:W-:Y:S02]  /*38b0*/  ISETP.GT.AND P2, PT, R0, 0x21, P3 ;  /* 0x000000210000780c */ /* 0x000fe40001f44270 */
        /* <DEDUP_REMOVED lines=8> */
.L_x_65:
[----:B------:R-:W-:Y:S05]  /*3940*/  BSYNC B1 ;  /* 0x0000000000017941 */ /* 0x000fea0003800000 */
.L_x_64:
        /* <DEDUP_REMOVED lines=12> */
.L_x_67:
[----:B------:R-:W-:Y:S05]  /*3a10*/  BSYNC B1 ;  /* 0x0000000000017941 */ /* 0x000fea0003800000 */
.L_x_66:
        /* <DEDUP_REMOVED lines=12> */
.L_x_69:
[----:B------:R-:W-:Y:S05]  /*3ae0*/  BSYNC B1 ;  /* 0x0000000000017941 */ /* 0x000fea0003800000 */
.L_x_68:
        /* <DEDUP_REMOVED lines=12> */
.L_x_71:
[----:B------:R-:W-:Y:S05]  /*3bb0*/  BSYNC B1 ;  /* 0x0000000000017941 */ /* 0x000fea0003800000 */
.L_x_70:
[----:B-1---5:R-:W-:Y:S01]  /*3bc0*/  HADD2.F32 R91, -RZ, R154.H0_H0 ;  /* 0x2000009aff5b7230 */ /* 0x022fe20000004100 */
[----:B------:R-:W-:Y:S01]  /*3bd0*/  ISETP.GT.AND P2, PT, R0, 0x29, P3 ;  /* 0x000000290000780c */ /* 0x000fe20001f44270 */
[----:B------:R-:W-:Y:S01]  /*3be0*/  @P1 IMAD.MOV.U32 R90, RZ, RZ, R160 ;  /* 0x000000ffff5a1224 */ /* 0x000fe200078e00a0 */
[----:B------:R-:W-:Y:S02]  /*3bf0*/  BSSY B1, `(.L_x_72) ;  /* 0x0000009000017945 */ /* 0x000fe40003800000 */
[----:B------:R-:W-:-:S04]  /*3c00*/  FMUL R91, R91, R156 ;  /* 0x0000009c5b5b7220 */ /* 0x000fc80000400000 */
[----:B------:R-:W-:-:S05]  /*3c10*/  FFMA R91, R108, R155, R91 ;  /* 0x0000009b6c5b7223 */ /* 0x000fca000000005b */
[----:B------:R-:W-:-:S04]  /*3c20*/  F2FP.F16.F32.PACK_AB R91, RZ, R91 ;  /* 0x0000005bff5b723e */ /* 0x000fc800000000ff */
[----:B------:R-:W-:Y:S02]  /*3c30*/  PRMT R92, R91, 0x7610, R92 ;  /* 0x000076105b5c7816 */ /* 0x000fe4000000005c */
[----:B------:R-:W-:-:S05]  /*3c40*/  @P1 MOV R91, R161 ;  /* 0x000000a1005b1202 */ /* 0x000fca0000000f00 */
[----:B------:R1:W-:Y:S01]  /*3c50*/  @P1 STG.E.U16 desc[UR36][R90.64+0x50], R92 ;  /* 0x0000505c5a001986 */ /* 0x0003e2000c101524 */
[----:B------:R-:W-:Y:S05]  /*3c60*/  @!P2 BRA `(.L_x_73) ;  /* 0x000000000004a947 */ /* 0x000fea0003800000 */
[----:B------:R0:W5:Y:S02]  /*3c70*/  LDG.E.LTC128B.U16 R154, desc[UR36][R162.64+0x52] ;  /* 0x00005224a29a7981 */ /* 0x000164000c1e1520 */
.L_x_73:
[----:B------:R-:W-:Y:S05]  /*3c80*/  BSYNC B1 ;  /* 0x0000000000017941 */ /* 0x000fea0003800000 */
.L_x_72:
        /* <DEDUP_REMOVED lines=12> */
.L_x_75:
[----:B------:R-:W-:Y:S05]  /*3d50*/  BSYNC B1 ;  /* 0x0000000000017941 */ /* 0x000fea0003800000 */
.L_x_74:
        /* <DEDUP_REMOVED lines=12> */
.L_x_77:
[----:B------:R-:W-:Y:S05]  /*3e20*/  BSYNC B1 ;  /* 0x0000000000017941 */ /* 0x000fea0003800000 */
.L_x_76:
        /* <DEDUP_REMOVED lines=12> */
.L_x_79:
[----:B------:R-:W-:Y:S05]  /*3ef0*/  BSYNC B1 ;  /* 0x0000000000017941 */ /* 0x000fea0003800000 */
.L_x_78:
        /* <DEDUP_REMOVED lines=12> */
.L_x_81:
[----:B------:R-:W-:Y:S05]  /*3fc0*/  BSYNC B1 ;  /* 0x0000000000017941 */ /* 0x000fea0003800000 */
.L_x_80:
        /* <DEDUP_REMOVED lines=12> */
.L_x_83:
[----:B------:R-:W-:Y:S05]  /*4090*/  BSYNC B1 ;  /* 0x0000000000017941 */ /* 0x000fea0003800000 */
.L_x_82:
        /* <DEDUP_REMOVED lines=12> */
.L_x_85:
[----:B------:R-:W-:Y:S05]  /*4160*/  BSYNC B1 ;  /* 0x0000000000017941 */ /* 0x000fea0003800000 */
.L_x_84:
        /* <DEDUP_REMOVED lines=12> */
.L_x_87:
[----:B------:R-:W-:Y:S05]  /*4230*/  BSYNC B1 ;  /* 0x0000000000017941 */ /* 0x000fea0003800000 */
.L_x_86:
        /* <DEDUP_REMOVED lines=12> */
.L_x_89:
[----:B------:R-:W-:Y:S05]  /*4300*/  BSYNC B1 ;  /* 0x0000000000017941 */ /* 0x000fea0003800000 */
.L_x_88:
        /* <DEDUP_REMOVED lines=12> */
.L_x_91:
[----:B------:R-:W-:Y:S05]  /*43d0*/  BSYNC B1 ;  /* 0x0000000000017941 */ /* 0x000fea0003800000 */
.L_x_90:
        /* <DEDUP_REMOVED lines=12> */
.L_x_93:
[----:B------:R-:W-:Y:S05]  /*44a0*/  BSYNC B1 ;  /* 0x0000000000017941 */ /* 0x000fea0003800000 */
.L_x_92:
        /* <DEDUP_REMOVED lines=12> */
.L_x_95:
[----:B------:R-:W-:Y:S05]  /*4570*/  BSYNC B1 ;  /* 0x0000000000017941 */ /* 0x000fea0003800000 */
.L_x_94:
        /* <DEDUP_REMOVED lines=12> */
.L_x_97:
[----:B------:R-:W-:Y:S05]  /*4640*/  BSYNC B1 ;  /* 0x0000000000017941 */ /* 0x000fea0003800000 */
.L_x_96:
        /* <DEDUP_REMOVED lines=12> */
.L_x_99:
[----:B------:R-:W-:Y:S05]  /*4710*/  BSYNC B1 ;  /* 0x0000000000017941 */ /* 0x000fea0003800000 */
.L_x_98:
        /* <DEDUP_REMOVED lines=12> */
.L_x_101:
[----:B------:R-:W-:Y:S05]  /*47e0*/  BSYNC B1 ;  /* 0x0000000000017941 */ /* 0x000fea0003800000 */
.L_x_100:
        /* <DEDUP_REMOVED lines=12> */
.L_x_103:
[----:B------:R-:W-:Y:S05]  /*48b0*/  BSYNC B1 ;  /* 0x0000000000017941 */ /* 0x000fea0003800000 */
.L_x_102:
        /* <DEDUP_REMOVED lines=12> */
.L_x_105:
[----:B------:R-:W-:Y:S05]  /*4980*/  BSYNC B1 ;  /* 0x0000000000017941 */ /* 0x000fea0003800000 */
.L_x_104:
        /* <DEDUP_REMOVED lines=12> */
.L_x_107:
[----:B------:R-:W-:Y:S05]  /*4a50*/  BSYNC B1 ;  /* 0x0000000000017941 */ /* 0x000fea0003800000 */
.L_x_106:
        /* <DEDUP_REMOVED lines=12> */
.L_x_109:
[----:B------:R-:W-:Y:S05]  /*4b20*/  BSYNC B1 ;  /* 0x0000000000017941 */ /* 0x000fea0003800000 */
.L_x_108:
        /* <DEDUP_REMOVED lines=12> */
.L_x_111:
[----:B------:R-:W-:Y:S05]  /*4bf0*/  BSYNC B1 ;  /* 0x0000000000017941 */ /* 0x000fea0003800000 */
.L_x_110:
        /* <DEDUP_REMOVED lines=12> */
.L_x_113:
[----:B------:R-:W-:Y:S05]  /*4cc0*/  BSYNC B1 ;  /* 0x0000000000017941 */ /* 0x000fea0003800000 */
.L_x_112:
        /* <DEDUP_REMOVED lines=12> */
.L_x_115:
[----:B------:R-:W-:Y:S05]  /*4d90*/  BSYNC B1 ;  /* 0x0000000000017941 */ /* 0x000fea0003800000 */
.L_x_114:
        /* <DEDUP_REMOVED lines=12> */
.L_x_117:
[----:B------:R-:W-:Y:S05]  /*4e60*/  BSYNC B1 ;  /* 0x0000000000017941 */ /* 0x000fea0003800000 */
.L_x_116:
        /* <DEDUP_REMOVED lines=12> */
.L_x_119:
[----:B------:R-:W-:Y:S05]  /*4f30*/  BSYNC B1 ;  /* 0x0000000000017941 */ /* 0x000fea0003800000 */
.L_x_118:
        /* <DEDUP_REMOVED lines=12> */
.L_x_121:
[----:B------:R-:W-:Y:S05]  /*5000*/  BSYNC B1 ;  /* 0x0000000000017941 */ /* 0x000fea0003800000 */
.L_x_120:
        /* <DEDUP_REMOVED lines=12> */
.L_x_123:
[----:B------:R-:W-:Y:S05]  /*50d0*/  BSYNC B1 ;  /* 0x0000000000017941 */ /* 0x000fea0003800000 */
.L_x_122:
        /* <DEDUP_REMOVED lines=12> */
.L_x_125:
[----:B------:R-:W-:Y:S05]  /*51a0*/  BSYNC B1 ;  /* 0x0000000000017941 */ /* 0x000fea0003800000 */
.L_x_124:
        /* <DEDUP_REMOVED lines=12> */
.L_x_127:
[----:B------:R-:W-:Y:S05]  /*5270*/  BSYNC B1 ;  /* 0x0000000000017941 */ /* 0x000fea0003800000 */
.L_x_126:
        /* <DEDUP_REMOVED lines=12> */
.L_x_129:
[----:B------:R-:W-:Y:S05]  /*5340*/  BSYNC B1 ;  /* 0x0000000000017941 */ /* 0x000fea0003800000 */
.L_x_128:
        /* <DEDUP_REMOVED lines=12> */
.L_x_131:
[----:B------:R-:W-:Y:S05]  /*5410*/  BSYNC B1 ;  /* 0x0000000000017941 */ /* 0x000fea0003800000 */
.L_x_130:
        /* <DEDUP_REMOVED lines=12> */
.L_x_133:
[----:B------:R-:W-:Y:S05]  /*54e0*/  BSYNC B1 ;  /* 0x0000000000017941 */ /* 0x000fea0003800000 */
.L_x_132:
        /* <DEDUP_REMOVED lines=12> */
.L_x_135:
[----:B------:R-:W-:Y:S05]  /*55b0*/  BSYNC B1 ;  /* 0x0000000000017941 */ /* 0x000fea0003800000 */
.L_x_134:
        /* <DEDUP_REMOVED lines=12> */
.L_x_137:
[----:B------:R-:W-:Y:S05]  /*5680*/  BSYNC B1 ;  /* 0x0000000000017941 */ /* 0x000fea0003800000 */
.L_x_136:
        /* <DEDUP_REMOVED lines=12> */
.L_x_139:
[----:B------:R-:W-:Y:S05]  /*5750*/  BSYNC B1 ;  /* 0x0000000000017941 */ /* 0x000fea0003800000 */
.L_x_138:
        /* <DEDUP_REMOVED lines=12> */
.L_x_141:
[----:B------:R-:W-:Y:S05]  /*5820*/  BSYNC B1 ;  /* 0x0000000000017941 */ /* 0x000fea0003800000 */
.L_x_140:
        /* <DEDUP_REMOVED lines=12> */
.L_x_143:
[----:B------:R-:W-:Y:S05]  /*58f0*/  BSYNC B1 ;  /* 0x0000000000017941 */ /* 0x000fea0003800000 */
.L_x_142:
        /* <DEDUP_REMOVED lines=12> */
.L_x_145:
[----:B------:R-:W-:Y:S05]  /*59c0*/  BSYNC B1 ;  /* 0x0000000000017941 */ /* 0x000fea0003800000 */
.L_x_144:
        /* <DEDUP_REMOVED lines=12> */
.L_x_147:
[----:B------:R-:W-:Y:S05]  /*5a90*/  BSYNC B1 ;  /* 0x0000000000017941 */ /* 0x000fea0003800000 */
.L_x_146:
        /* <DEDUP_REMOVED lines=12> */
.L_x_149:
[----:B------:R-:W-:Y:S05]  /*5b60*/  BSYNC B1 ;  /* 0x0000000000017941 */ /* 0x000fea0003800000 */
.L_x_148:
        /* <DEDUP_REMOVED lines=12> */
.L_x_151:
[----:B------:R-:W-:Y:S05]  /*5c30*/  BSYNC B1 ;  /* 0x0000000000017941 */ /* 0x000fea0003800000 */
.L_x_150:
        /* <DEDUP_REMOVED lines=12> */
.L_x_153:
[----:B------:R-:W-:Y:S05]  /*5d00*/  BSYNC B1 ;  /* 0x0000000000017941 */ /* 0x000fea0003800000 */
.L_x_152:
        /* <DEDUP_REMOVED lines=12> */
.L_x_155:
[----:B------:R-:W-:Y:S05]  /*5dd0*/  BSYNC B1 ;  /* 0x0000000000017941 */ /* 0x000fea0003800000 */
.L_x_154:
[----:B-1---5:R-:W-:Y:S01]  /*5de0*/  HADD2.F32 R91, -RZ, R154.H0_H0 ;  /* 0x2000009aff5b7230 */ /* 0x022fe20000004100 */
[----:B------:R-:W-:Y:S01]  /*5df0*/  ISETP.GT.AND P1, PT, R0, 0x79, P0 ;  /* 0x000000790000780c */ /* 0x000fe20000724270 */
[----:B------:R-:W-:Y:S01]  /*5e00*/  @P2 IMAD.MOV.U32 R8, RZ, RZ, R170 ;  /* 0x000000ffff082224 */ /* 0x000fe200078e00aa */
[----:B------:R-:W-:Y:S01]  /*5e10*/  IADD3 R157, P0, R157, 0x80, RZ ;  /* 0x000000809d9d7810 */ /* 0x000fe20007f1e0ff */
[----:B------:R-:W-:Y:S01]  /*5e20*/  BSSY B1, `(.L_x_156) ;  /* 0x000000a000017945 */ /* 0x000fe20003800000 */
[----:B------:R-:W-:-:S04]  /*5e30*/  FMUL R91, R91, R156 ;  /* 0x0000009c5b5b7220 */ /* 0x000fc80000400000 */
[----:B------:R-:W-:-:S05]  /*5e40*/  FFMA R91, R150, R155, R91 ;  /* 0x0000009b965b7223 */ /* 0x000fca000000005b */
[----:B------:R-:W-:-:S04]  /*5e50*/  F2FP.F16.F32.PACK_AB R91, RZ, R91 ;  /* 0x0000005bff5b723e */ /* 0x000fc800000000ff */
[----:B------:R-:W-:Y:S01]  /*5e60*/  PRMT R90, R91, 0x7610, R90 ;  /* 0x000076105b5a7816 */ /* 0x000fe2000000005a */
[----:B------:R-:W-:Y:S02]  /*5e70*/  IMAD.X R91, RZ, RZ, R9, P0 ;  /* 0x000000ffff5b7224 */ /* 0x000fe400000e0609 */
[----:B------:R-:W-:-:S05]  /*5e80*/  @P2 IMAD.MOV.U32 R9, RZ, RZ, R171 ;  /* 0x000000ffff092224 */ /* 0x000fca00078e00ab */
[----:B------:R1:W-:Y:S01]  /*5e90*/  @P2 STG.E.U16 desc[UR36][R8.64+0xf0], R90 ;  /* 0x0000f05a08002986 */ /* 0x0003e2000c101524 */
[----:B------:R-:W-:Y:S05]  /*5ea0*/  @!P1 BRA `(.L_x_157) ;  /* 0x0000000000049947 */ /* 0x000fea0003800000 */
[----:B------:R0:W5:Y:S02]  /*5eb0*/  LDG.E.LTC128B.U16 R154, desc[UR36][R88.64+0xf2] ;  /* 0x0000f224589a7981 */ /* 0x000164000c1e1520 */
.L_x_157:
[----:B------:R-:W-:Y:S05]  /*5ec0*/  BSYNC B1 ;  /* 0x0000000000017941 */ /* 0x000fea0003800000 */
.L_x_156:
[----:B-1---5:R-:W-:Y:S01]  /*5ed0*/  HADD2.F32 R9, -RZ, R154.H0_H0 ;  /* 0x2000009aff097230 */ /* 0x022fe20000004100 */
[----:B------:R-:W-:Y:S01]  /*5ee0*/  ISETP.GT.AND P0, PT, R3, 0x80, PT ;  /* 0x000000800300780c */ /* 0x000fe20003f04270 */
[----:B------:R-:W-:-:S03]  /*5ef0*/  IMAD R8, R91, R14, RZ ;  /* 0x0000000e5b087224 */ /* 0x000fc600078e02ff */
[----:B0-2---:R-:W-:Y:S01]  /*5f00*/  FMUL R88, R9, R156 ;  /* 0x0000009c09587220 */ /* 0x005fe20000400000 */
[C---:B------:R-:W-:Y:S01]  /*5f10*/  IMAD R97, R157.reuse, R15, R8 ;  /* 0x0000000f9d617224 */ /* 0x040fe200078e0208 */
[----:B------:R-:W-:Y:S01]  /*5f20*/  ISETP.GT.AND P3, PT, R0, RZ, P0 ;  /* 0x000000ff0000720c */ /* 0x000fe20000764270 */
[----:B------:R-:W-:-:S04]  /*5f30*/  IMAD.WIDE.U32 R8, R157, R14, R158 ;  /* 0x0000000e9d087225 */ /* 0x000fc800078e009e */
[----:B------:R-:W-:Y:S01]  /*5f40*/  FFMA R151, R151, R155, R88 ;  /* 0x0000009b97977223 */ /* 0x000fe20000000058 */
[----:B------:R-:W-:Y:S01]  /*5f50*/  IMAD.IADD R9, R9, 0x1, R97 ;  /* 0x0000000109097824 */ /* 0x000fe200078e0261 */
[----:B------:R-:W-:-:S03]  /*5f60*/  LEA R88, P2, R8, R10, 0x1 ;  /* 0x0000000a08587211 */ /* 0x000fc600078408ff */
[----:B------:R-:W-:Y:S02]  /*5f70*/  F2FP.F16.F32.PACK_AB R151, RZ, R151 ;  /* 0x00000097ff97723e */ /* 0x000fe400000000ff */
[----:B------:R-:W-:-:S03]  /*5f80*/  LEA.HI.X R89, R8, R11, R9, 0x1, P2 ;  /* 0x0000000b08597211 */ /* 0x000fc600010f0c09 */
[----:B------:R0:W-:Y:S04]  /*5f90*/  @P1 STG.E.U16 desc[UR36][R170.64+0xf2], R151 ;  /* 0x0000f297aa001986 */ /* 0x0001e8000c101524 */
[----:B------:R-:W2:Y:S01]  /*5fa0*/  @P3 LDG.E.LTC128B.U16 R154, desc[UR36][R88.64] ;  /* 0x00000024589a3981 */ /* 0x000ea2000c1e1520 */
[----:B------:R-:W-:Y:S01]  /*5fb0*/  IMAD.WIDE.U32 R8, R157, R14, R6 ;  /* 0x0000000e9d087225 */ /* 0x000fe200078e0006 */
[----:B------:R-:W-:Y:S01]  /*5fc0*/  SHF.L.U64.HI R95, R4, 0x8, R5 ;  /* 0x00000008045f7819 */ /* 0x000fe20000010205 */
[----:B------:R-:W-:Y:S01]  /*5fd0*/  BSSY B1, `(.L_x_158) ;  /* 0x0000011000017945 */ /* 0x000fe20003800000 */
[----:B------:R-:W-:Y:S01]  /*5fe0*/  ISETP.GT.AND P2, PT, R0, 0x1, P0 ;  /* 0x000000010000780c */ /* 0x000fe20000744270 */
[----:B------:R-:W-:Y:S02]  /*5ff0*/  IMAD.IADD R9, R97, 0x1, R9 ;  /* 0x0000000161097824 */ /* 0x000fe400078e0209 */
[----:B------:R-:W-:-:S02]  /*6000*/  IMAD.SHL.U32 R93, R4, 0x100, RZ ;  /* 0x00000100045d7824 */ /* 0x000fc400078e00ff */
[----:B------:R-:W-:-:S03]  /*6010*/  IMAD.WIDE.U32 R90, R23, R12, R8 ;  /* 0x0000000c175a7225 */ /* 0x000fc600078e0008 */
[----:B------:R-:W-:Y:S01]  /*6020*/  IADD3 R8, P1, R93, R160, RZ ;  /* 0x000000a05d087210 */ /* 0x000fe20007f3e0ff */
[----:B------:R-:W-:Y:S01]  /*6030*/  IMAD.IADD R5, R13, 0x1, R91 ;  /* 0x000000010d057824 */ /* 0x000fe200078e025b */
[C---:B------:R-:W-:Y:S02]  /*6040*/  LEA R4, P4, R90.reuse, R10, 0x1 ;  /* 0x0000000a5a047211 */ /* 0x040fe400078808ff */
[----:B------:R-:W-:Y:S02]  /*6050*/  IADD3.X R9, R95, R161, RZ, P1, !PT ;  /* 0x000000a15f097210 */ /* 0x000fe40000ffe4ff */
[----:B------:R-:W-:Y:S01]  /*6060*/  LEA.HI.X R5, R90, R11, R5, 0x1, P4 ;  /* 0x0000000b5a057211 */ /* 0x000fe200020f0c05 */
[----:B--2---:R-:W-:-:S05]  /*6070*/  HADD2.F32 R15, -RZ, R154.H0_H0 ;  /* 0x2000009aff0f7230 */ /* 0x004fca0000004100 */
[----:B------:R-:W-:-:S04]  /*6080*/  FMUL R15, R15, R156 ;  /* 0x0000009c0f0f7220 */ /* 0x000fc80000400000 */
[----:B------:R-:W-:-:S05]  /*6090*/  FFMA R15, R24, R155, R15 ;  /* 0x0000009b180f7223 */ /* 0x000fca000000000f */
[----:B------:R-:W-:-:S05]  /*60a0*/  F2FP.F16.F32.PACK_AB R15, RZ, R15 ;  /* 0x0000000fff0f723e */ /* 0x000fca00000000ff */
[----:B------:R0:W-:Y:S01]  /*60b0*/  @P3 STG.E.U16 desc[UR36][R8.64], R15 ;  /* 0x0000000f08003986 */ /* 0x0001e2000c101524 */
[----:B------:R-:W-:Y:S05]  /*60c0*/  @!P2 BRA `(.L_x_159) ;  /* 0x000000000004a947 */ /* 0x000fea0003800000 */
[----:B------:R1:W5:Y:S02]  /*60d0*/  LDG.E.LTC128B.U16 R154, desc[UR36][R4.64+0x2] ;  /* 0x00000224049a7981 */ /* 0x000364000c1e1520 */
.L_x_159:
[----:B------:R-:W-:Y:S05]  /*60e0*/  BSYNC B1 ;  /* 0x0000000000017941 */ /* 0x000fea0003800000 */
.L_x_158:
[----:B0----5:R-:W-:Y:S01]  /*60f0*/  HADD2.F32 R15, -RZ, R154.H0_H0 ;  /* 0x2000009aff0f7230 */ /* 0x021fe20000004100 */
[----:B------:R-:W-:Y:S01]  /*6100*/  ISETP.GT.AND P1, PT, R3, 0x88, PT ;  /* 0x000000880300780c */ /* 0x000fe20003f24270 */
[----:B------:R-:W-:Y:S03]  /*6110*/  BSSY B1, `(.L_x_160) ;  /* 0x000000f000017945 */ /* 0x000fe60003800000 */
[----:B------:R-:W-:Y:S01]  /*6120*/  FMUL R24, R15, R156 ;  /* 0x0000009c0f187220 */ /* 0x000fe20000400000 */
[----:B------:R-:W-:Y:S01]  /*6130*/  IMAD.WIDE.U32 R14, R157, R14, R164 ;  /* 0x0000000e9d0e7225 */ /* 0x000fe200078e00a4 */
[----:B------:R-:W-:-:S03]  /*6140*/  ISETP.GT.AND P3, PT, R0, RZ, P1 ;  /* 0x000000ff0000720c */ /* 0x000fc60000f64270 */
[----:B------:R-:W-:Y:S01]  /*6150*/  FFMA R24, R25, R155, R24 ;  /* 0x0000009b19187223 */ /* 0x000fe20000000018 */
[----:B------:R-:W-:Y:S01]  /*6160*/  IMAD.IADD R97, R97, 0x1, R15 ;  /* 0x0000000161617824 */ /* 0x000fe200078e020f */
[-C--:B------:R-:W-:Y:S02]  /*6170*/  IADD3 R21, P5, R20, R14.reuse, RZ ;  /* 0x0000000e14157210 */ /* 0x080fe40007fbe0ff */
[----:B------:R-:W-:Y:S02]  /*6180*/  IADD3 R20, P4, R6, R14, RZ ;  /* 0x0000000e06147210 */ /* 0x000fe40007f9e0ff */
[----:B------:R-:W-:Y:S01]  /*6190*/  F2FP.F16.F32.PACK_AB R24, RZ, R24 ;  /* 0x00000018ff18723e */ /* 0x000fe200000000ff */
[----:B------:R-:W-:Y:S01]  /*61a0*/  IMAD.X R158, R97, 0x1, R159, P5 ;  /* 0x00000001619e7824 */ /* 0x000fe200028e069f */
[----:B------:R-:W-:-:S03]  /*61b0*/  LEA R14, P5, R21, R10, 0x1 ;  /* 0x0000000a150e7211 */ /* 0x000fc600078a08ff */
[----:B------:R0:W-:Y:S01]  /*61c0*/  @P2 STG.E.U16 desc[UR36][R8.64+0x2], R24 ;  /* 0x0000021808002986 */ /* 0x0001e2000c101524 */
[----:B------:R-:W-:Y:S01]  /*61d0*/  LEA.HI.X R15, R21, R11, R158, 0x1, P5 ;  /* 0x0000000b150f7211 */ /* 0x000fe200028f0c9e */
[----:B------:R-:W-:Y:S08]  /*61e0*/  @!P3 BRA `(.L_x_161) ;  /* 0x000000000004b947 */ /* 0x000ff00003800000 */
[----:B------:R2:W5:Y:S02]  /*61f0*/  LDG.E.LTC128B.U16 R154, desc[UR36][R14.64] ;  /* 0x000000240e9a7981 */ /* 0x000564000c1e1520 */
.L_x_161:
[----:B------:R-:W-:Y:S05]  /*6200*/  BSYNC B1 ;  /* 0x0000000000017941 */ /* 0x000fea0003800000 */
.L_x_160:
[----:B-----5:R-:W-:Y:S01]  /*6210*/  HADD2.F32 R3, -RZ, R154.H0_H0 ;  /* 0x2000009aff037230 */ /* 0x020fe20000004100 */
[----:B------:R-:W-:Y:S01]  /*6220*/  ISETP.GT.AND P2, PT, R0, 0x1, P1 ;  /* 0x000000010000780c */ /* 0x000fe20000f44270 */
[----:B------:R-:W-:Y:S01]  /*6230*/  IMAD.X R21, R7, 0x1, R97, P4 ;  /* 0x0000000107157824 */ /* 0x000fe200020e0661 */
[----:B------:R-:W-:Y:S01]  /*6240*/  IADD3 R6, P4, R8, R167, RZ ;  /* 0x000000a708067210 */ /* 0x000fe20007f9e0ff */
[----:B------:R-:W-:Y:S01]  /*6250*/  BSSY B1, `(.L_x_162) ;  /* 0x000000c000017945 */ /* 0x000fe20003800000 */
[----:B------:R-:W-:Y:S01]  /*6260*/  FMUL R3, R3, R156 ;  /* 0x0000009c03037220 */ /* 0x000fe20000400000 */
[----:B--2---:R-:W-:-:S04]  /*6270*/  IMAD.WIDE.U32 R14, R23, R12, R20 ;  /* 0x0000000c170e7225 */ /* 0x004fc800078e0014 */
[----:B------:R-:W-:Y:S01]  /*6280*/  FFMA R3, R26, R155, R3 ;  /* 0x0000009b1a037223 */ /* 0x000fe20000000003 */
[----:B------:R-:W-:Y:S01]  /*6290*/  IMAD.X R7, R9, 0x1, R169, P4 ;  /* 0x0000000109077824 */ /* 0x000fe200020e06a9 */
[----:B------:R-:W-:Y:S01]  /*62a0*/  LEA R10, P5, R14, R10, 0x1 ;  /* 0x0000000a0e0a7211 */ /* 0x000fe200078a08ff */
[----:B------:R-:W-:Y:S02]  /*62b0*/  IMAD.IADD R13, R13, 0x1, R15 ;  /* 0x000000010d0d7824 */ /* 0x000fe400078e020f */
[----:B------:R-:W-:-:S03]  /*62c0*/  F2FP.F16.F32.PACK_AB R3, RZ, R3 ;  /* 0x00000003ff03723e */ /* 0x000fc600000000ff */
[----:B------:R-:W-:Y:S02]  /*62d0*/  LEA.HI.X R11, R14, R11, R13, 0x1, P5 ;  /* 0x0000000b0e0b7211 */ /* 0x000fe400028f0c0d */
[----:B------:R2:W-:Y:S01]  /*62e0*/  @P3 STG.E.U16 desc[UR36][R6.64], R3 ;  /* 0x0000000306003986 */ /* 0x0005e2000c101524 */
[----:B------:R-:W-:Y:S05]  /*62f0*/  @!P2 BRA `(.L_x_163) ;  /* 0x000000000004a947 */ /* 0x000fea0003800000 */
[----:B------:R0:W5:Y:S02]  /*6300*/  LDG.E.LTC128B.U16 R154, desc[UR36][R10.64+0x2] ;  /* 0x000002240a9a7981 */ /* 0x000164000c1e1520 */
.L_x_163:
[----:B------:R-:W-:Y:S05]  /*6310*/  BSYNC B1 ;  /* 0x0000000000017941 */ /* 0x000fea0003800000 */
.L_x_162:
[----:B--2--5:R-:W-:Y:S01]  /*6320*/  HADD2.F32 R3, -RZ, R154.H0_H0 ;  /* 0x2000009aff037230 */ /* 0x024fe20000004100 */
[----:B------:R-:W-:Y:S01]  /*6330*/  ISETP.GT.AND P3, PT, R0, 0x8, P0 ;  /* 0x000000080000780c */ /* 0x000fe20000764270 */
[----:B------:R-:W-:Y:S03]  /*6340*/  BSSY B1, `(.L_x_164) ;  /* 0x0000007000017945 */ /* 0x000fe60003800000 */
[----:B------:R-:W-:-:S04]  /*6350*/  FMUL R12, R3, R156 ;  /* 0x0000009c030c7220 */ /* 0x000fc80000400000 */
[----:B------:R-:W-:-:S05]  /*6360*/  FFMA R12, R27, R155, R12 ;  /* 0x0000009b1b0c7223 */ /* 0x000fca000000000c */
[----:B------:R-:W-:-:S05]  /*6370*/  F2FP.F16.F32.PACK_AB R12, RZ, R12 ;  /* 0x0000000cff0c723e */ /* 0x000fca00000000ff */
[----:B------:R2:W-:Y:S01]  /*6380*/  @P2 STG.E.U16 desc[UR36][R6.64+0x2], R12 ;  /* 0x0000020c06002986 */ /* 0x0005e2000c101524 */
[----:B------:R-:W-:Y:S05]  /*6390*/  @!P3 BRA `(.L_x_165) ;  /* 0x000000000004b947 */ /* 0x000fea0003800000 */
[----:B------:R0:W5:Y:S02]  /*63a0*/  LDG.E.LTC128B.U16 R154, desc[UR36][R4.64+0x10] ;  /* 0x00001024049a7981 */ /* 0x000164000c1e1520 */
.L_x_165:
[----:B------:R-:W-:Y:S05]  /*63b0*/  BSYNC B1 ;  /* 0x0000000000017941 */ /* 0x000fea0003800000 */
.L_x_164:
[----:B-----5:R-:W-:Y:S01]  /*63c0*/  HADD2.F32 R3, -RZ, R154.H0_H0 ;  /* 0x2000009aff037230 */ /* 0x020fe20000004100 */
[----:B------:R-:W-:Y:S01]  /*63d0*/  ISETP.GT.AND P2, PT, R0, 0x9, P0 ;  /* 0x000000090000780c */ /* 0x000fe20000744270 */
[----:B--2---:R-:W-:Y:S01]  /*63e0*/  IMAD.MOV.U32 R6, RZ, RZ, R8 ;  /* 0x000000ffff067224 */ /* 0x004fe200078e0008 */
[----:B------:R-:W-:Y:S01]  /*63f0*/  BSSY B1, `(.L_x_166) ;  /* 0x0000008000017945 */ /* 0x000fe20003800000 */
[----:B------:R-:W-:Y:S02]  /*6400*/  IMAD.MOV.U32 R7, RZ, RZ, R9 ;  /* 0x000000ffff077224 */ /* 0x000fe400078e0009 */
[----:B------:R-:W-:-:S04]  /*6410*/  FMUL R3, R3, R156 ;  /* 0x0000009c03037220 */ /* 0x000fc80000400000 */
[----:B------:R-:W-:-:S05]  /*6420*/  FFMA R3, R28, R155, R3 ;  /* 0x0000009b1c037223 */ /* 0x000fca0000000003 */
[----:B------:R-:W-:-:S05]  /*6430*/  F2FP.F16.F32.PACK_AB R3, RZ, R3 ;  /* 0x00000003ff03723e */ /* 0x000fca00000000ff */
[----:B------:R2:W-:Y:S01]  /*6440*/  @P3 STG.E.U16 desc[UR36][R6.64+0x10], R3 ;  /* 0x0000100306003986 */ /* 0x0005e2000c101524 */
[----:B------:R-:W-:Y:S05]  /*6450*/  @!P2 BRA `(.L_x_167) ;  /* 0x000000000004a947 */ /* 0x000fea0003800000 */
[----:B------:R0:W5:Y:S02]  /*6460*/  LDG.E.LTC128B.U16 R154, desc[UR36][R4.64+0x12] ;  /* 0x00001224049a7981 */ /* 0x000164000c1e1520 */
.L_x_167:
[----:B------:R-:W-:Y:S05]  /*6470*/  BSYNC B1 ;  /* 0x0000000000017941 */ /* 0x000fea0003800000 */
.L_x_166:
        /* <DEDUP_REMOVED lines=9> */
.L_x_169:
[----:B------:R-:W-:Y:S05]  /*6510*/  BSYNC B1 ;  /* 0x0000000000017941 */ /* 0x000fea0003800000 */
.L_x_168:
[----:B-----5:R-:W-:Y:S01]  /*6520*/  HADD2.F32 R3, -RZ, R154.H0_H0 ;  /* 0x2000009aff037230 */ /* 0x020fe20000004100 */
[----:B0-----:R-:W-:Y:S01]  /*6530*/  IADD3 R8, P3, R167, R8, RZ ;  /* 0x00000008a7087210 */ /* 0x001fe20007f7e0ff */
[----:B------:R-:W-:Y:S01]  /*6540*/  BSSY B1, `(.L_x_170) ;  /* 0x0000009000017945 */ /* 0x000fe20003800000 */
[----:B------:R-:W-:Y:S02]  /*6550*/  ISETP.GT.AND P2, PT, R0, 0x9, P1 ;  /* 0x000000090000780c */ /* 0x000fe40000f44270 */
[----:B------:R-:W-:Y:S01]  /*6560*/  FMUL R3, R3, R156 ;  /* 0x0000009c03037220 */ /* 0x000fe20000400000 */
[----:B------:R-:W-:-:S03]  /*6570*/  IMAD.X R9, R169, 0x1, R9, P3 ;  /* 0x00000001a9097824 */ /* 0x000fc600018e0609 */
[----:B------:R-:W-:-:S05]  /*6580*/  FFMA R3, R30, R155, R3 ;  /* 0x0000009b1e037223 */ /* 0x000fca0000000003 */
[----:B------:R-:W-:-:S05]  /*6590*/  F2FP.F16.F32.PACK_AB R3, RZ, R3 ;  /* 0x00000003ff03723e */ /* 0x000fca00000000ff */
[----:B------:R0:W-:Y:S01]  /*65a0*/  @P4 STG.E.U16 desc[UR36][R8.64+0x10], R3 ;  /* 0x0000100308004986 */ /* 0x0001e2000c101524 */
[----:B------:R-:W-:Y:S05]  /*65b0*/  @!P2 BRA `(.L_x_171) ;  /* 0x000000000004a947 */ /* 0x000fea0003800000 */
[----:B------:R0:W5:Y:S02]  /*65c0*/  LDG.E.LTC128B.U16 R154, desc[UR36][R10.64+0x12] ;  /* 0x000012240a9a7981 */ /* 0x000164000c1e1520 */
.L_x_171:
[----:B------:R-:W-:Y:S05]  /*65d0*/  BSYNC B1 ;  /* 0x0000000000017941 */ /* 0x000fea0003800000 */
.L_x_170:
[----:B0----5:R-:W-:Y:S01]  /*65e0*/  HADD2.F32 R3, -RZ, R154.H0_H0 ;  /* 0x2000009aff037230 */ /* 0x021fe20000004100 */
[----:B------:R-:W-:Y:S01]  /*65f0*/  ISETP.GT.AND P3, PT, R0, 0x10, P0 ;  /* 0x000000100000780c */ /* 0x000fe20000764270 */
[----:B------:R-:W-:Y:S03]  /*6600*/  BSSY B1, `(.L_x_172) ;  /* 0x0000009000017945 */ /* 0x000fe60003800000 */
[----:B------:R-:W-:-:S04]  /*6610*/  FMUL R8, R3, R156 ;  /* 0x0000009c03087220 */ /* 0x000fc80000400000 */
[----:B------:R-:W-:Y:S01]  /*6620*/  FFMA R31, R31, R155, R8 ;  /* 0x0000009b1f1f7223 */ /* 0x000fe20000000008 */
[----:B------:R-:W-:-:S04]  /*6630*/  IADD3 R8, P4, P5, R167, R160, R93 ;  /* 0x000000a0a7087210 */ /* 0x000fc80007d9e05d */
[----:B------:R-:W-:Y:S02]  /*6640*/  F2FP.F16.F32.PACK_AB R31, RZ, R31 ;  /* 0x0000001fff1f723e */ /* 0x000fe400000000ff */
[----:B------:R-:W-:-:S05]  /*6650*/  IADD3.X R9, R169, R161, R95, P4, P5 ;  /* 0x000000a1a9097210 */ /* 0x000fca00027ea45f */
[----:B------:R0:W-:Y:S01]  /*6660*/  @P2 STG.E.U16 desc[UR36][R8.64+0x12], R31 ;  /* 0x0000121f08002986 */ /* 0x0001e2000c101524 */
[----:B------:R-:W-:Y:S05]  /*6670*/  @!P3 BRA `(.L_x_173) ;  /* 0x000000000004b947 */ /* 0x000fea0003800000 */
[----:B------:R0:W5:Y:S02]  /*6680*/  LDG.E.LTC128B.U16 R154, desc[UR36][R4.64+0x20] ;  /* 0x00002024049a7981 */ /* 0x000164000c1e1520 */
.L_x_173:
[----:B------:R-:W-:Y:S05]  /*6690*/  BSYNC B1 ;  /* 0x0000000000017941 */ /* 0x000fea0003800000 */
.L_x_172:
[----:B-----5:R-:W-:Y:S01]  /*66a0*/  HADD2.F32 R3, -RZ, R154.H0_H0 ;  /* 0x2000009aff037230 */ /* 0x020fe20000004100 */
        /* <DEDUP_REMOVED lines=8> */
.L_x_175:
[----:B------:R-:W-:Y:S05]  /*6730*/  BSYNC B1 ;  /* 0x0000000000017941 */ /* 0x000fea0003800000 */
.L_x_174:
[----:B0----5:R-:W-:Y:S01]  /*6740*/  HADD2.F32 R3, -RZ, R154.H0_H0 ;  /* 0x2000009aff037230 */ /* 0x021fe20000004100 */
[----:B------:R-:W-:Y:S01]  /*6750*/  ISETP.GT.AND P3, PT, R0, 0x10, P1 ;  /* 0x000000100000780c */ /* 0x000fe20000f64270 */
[----:B------:R-:W-:Y:S03]  /*6760*/  BSSY B1, `(.L_x_176) ;  /* 0x0000007000017945 */ /* 0x000fe60003800000 */
[----:B--2---:R-:W-:-:S04]  /*6770*/  FMUL R12, R3, R156 ;  /* 0x0000009c030c7220 */ /* 0x004fc80000400000 */
[----:B------:R-:W-:-:S05]  /*6780*/  FFMA R12, R33, R155, R12 ;  /* 0x0000009b210c7223 */ /* 0x000fca000000000c */
[----:B------:R-:W-:-:S05]  /*6790*/  F2FP.F16.F32.PACK_AB R12, RZ, R12 ;  /* 0x0000000cff0c723e */ /* 0x000fca00000000ff */
[----:B------:R0:W-:Y:S01]  /*67a0*/  @P2 STG.E.U16 desc[UR36][R6.64+0x22], R12 ;  /* 0x0000220c06002986 */ /* 0x0001e2000c101524 */
[----:B------:R-:W-:Y:S05]  /*67b0*/  @!P3 BRA `(.L_x_177) ;  /* 0x000000000004b947 */ /* 0x000fea0003800000 */
[----:B------:R2:W5:Y:S02]  /*67c0*/  LDG.E.LTC128B.U16 R154, desc[UR36][R10.64+0x20] ;  /* 0x000020240a9a7981 */ /* 0x000564000c1e1520 */
.L_x_177:
[----:B------:R-:W-:Y:S05]  /*67d0*/  BSYNC B1 ;  /* 0x0000000000017941 */ /* 0x000fea0003800000 */
.L_x_176:
        /* <DEDUP_REMOVED lines=9> */
.L_x_179:
[----:B------:R-:W-:Y:S05]  /*6870*/  BSYNC B1 ;  /* 0x0000000000017941 */ /* 0x000fea0003800000 */
.L_x_178:
[----:B0----5:R-:W-:Y:S01]  /*6880*/  HADD2.F32 R3, -RZ, R154.H0_H0 ;  /* 0x2000009aff037230 */ /* 0x021fe20000004100 */
        /* <DEDUP_REMOVED lines=8> */
.L_x_181:
[----:B------:R-:W-:Y:S05]  /*6910*/  BSYNC B1 ;  /* 0x0000000000017941 */ /* 0x000fea0003800000 */
.L_x_180:
        /* <DEDUP_REMOVED lines=9> */
.L_x_183:
[----:B------:R-:W-:Y:S05]  /*69b0*/  BSYNC B1 ;  /* 0x0000000000017941 */ /* 0x000fea0003800000 */
.L_x_182:
        /* <DEDUP_REMOVED lines=9> */
.L_x_185:
[----:B------:R-:W-:Y:S05]  /*6a50*/  BSYNC B1 ;  /* 0x0000000000017941 */ /* 0x000fea0003800000 */
.L_x_184:
        /* <DEDUP_REMOVED lines=9> */
.L_x_187:
[----:B------:R-:W-:Y:S05]  /*6af0*/  BSYNC B1 ;  /* 0x0000000000017941 */ /* 0x000fea0003800000 */
.L_x_186:
        /* <DEDUP_REMOVED lines=9> */
.L_x_189:
[----:B------:R-:W-:Y:S05]  /*6b90*/  BSYNC B1 ;  /* 0x0000000000017941 */ /* 0x000fea0003800000 */
.L_x_188:
        /* <DEDUP_REMOVED lines=9> */
.L_x_191:
[----:B------:R-:W-:Y:S05]  /*6c30*/  BSYNC B1 ;  /* 0x0000000000017941 */ /* 0x000fea0003800000 */
.L_x_190:
        /* <DEDUP_REMOVED lines=9> */
.L_x_193:
[----:B------:R-:W-:Y:S05]  /*6cd0*/  BSYNC B1 ;  /* 0x0000000000017941 */ /* 0x000fea0003800000 */
.L_x_192:
        /* <DEDUP_REMOVED lines=9> */
.L_x_195:
[----:B------:R-:W-:Y:S05]  /*6d70*/  BSYNC B1 ;  /* 0x0000000000017941 */ /* 0x000fea0003800000 */
.L_x_194:
        /* <DEDUP_REMOVED lines=9> */
.L_x_197:
[----:B------:R-:W-:Y:S05]  /*6e10*/  BSYNC B1 ;  /* 0x0000000000017941 */ /* 0x000fea0003800000 */
.L_x_196:
        /* <DEDUP_REMOVED lines=9> */
.L_x_199:
[----:B------:R-:W-:Y:S05]  /*6eb0*/  BSYNC B1 ;  /* 0x0000000000017941 */ /* 0x000fea0003800000 */
.L_x_198:
        /* <DEDUP_REMOVED lines=9> */
.L_x_201:
[----:B------:R-:W-:Y:S05]  /*6f50*/  BSYNC B1 ;  /* 0x0000000000017941 */ /* 0x000fea0003800000 */
.L_x_200:
        /* <DEDUP_REMOVED lines=9> */
.L_x_203:
[----:B------:R-:W-:Y:S05]  /*6ff0*/  BSYNC B1 ;  /* 0x0000000000017941 */ /* 0x000fea0003800000 */
.L_x_202:
        /* <DEDUP_REMOVED lines=9> */
.L_x_205:
[----:B------:R-:W-:Y:S05]  /*7090*/  BSYNC B1 ;  /* 0x0000000000017941 */ /* 0x000fea0003800000 */
.L_x_204:
        /* <DEDUP_REMOVED lines=9> */
.L_x_207:
[----:B------:R-:W-:Y:S05]  /*7130*/  BSYNC B1 ;  /* 0x0000000000017941 */ /* 0x000fea0003800000 */
.L_x_206:
        /* <DEDUP_REMOVED lines=9> */
.L_x_209:
[----:B------:R-:W-:Y:S05]  /*71d0*/  BSYNC B1 ;  /* 0x0000000000017941 */ /* 0x000fea0003800000 */
.L_x_208:
        /* <DEDUP_REMOVED lines=9> */
.L_x_211:
[----:B------:R-:W-:Y:S05]  /*7270*/  BSYNC B1 ;  /* 0x0000000000017941 */ /* 0x000fea0003800000 */
.L_x_210:
        /* <DEDUP_REMOVED lines=9> */
.L_x_213:
[----:B------:R-:W-:Y:S05]  /*7310*/  BSYNC B1 ;  /* 0x0000000000017941 */ /* 0x000fea0003800000 */
.L_x_212:
        /* <DEDUP_REMOVED lines=9> */
.L_x_215:
[----:B------:R-:W-:Y:S05]  /*73b0*/  BSYNC B1 ;  /* 0x0000000000017941 */ /* 0x000fea0003800000 */
.L_x_214:
        /* <DEDUP_REMOVED lines=9> */
.L_x_217:
[----:B------:R-:W-:Y:S05]  /*7450*/  BSYNC B1 ;  /* 0x0000000000017941 */ /* 0x000fea0003800000 */
.L_x_216:
        /* <DEDUP_REMOVED lines=9> */
.L_x_219:
[----:B------:R-:W-:Y:S05]  /*74f0*/  BSYNC B1 ;  /* 0x0000000000017941 */ /* 0x000fea0003800000 */
.L_x_218:
        /* <DEDUP_REMOVED lines=9> */
.L_x_221:
[----:B------:R-:W-:Y:S05]  /*7590*/  BSYNC B1 ;  /* 0x0000000000017941 */ /* 0x000fea0003800000 */
.L_x_220:
        /* <DEDUP_REMOVED lines=9> */
.L_x_223:
[----:B------:R-:W-:Y:S05]  /*7630*/  BSYNC B1 ;  /* 0x0000000000017941 */ /* 0x000fea0003800000 */
.L_x_222:
        /* <DEDUP_REMOVED lines=9> */
.L_x_225:
[----:B------:R-:W-:Y:S05]  /*76d0*/  BSYNC B1 ;  /* 0x0000000000017941 */ /* 0x000fea0003800000 */
.L_x_224:
        /* <DEDUP_REMOVED lines=9> */
.L_x_227:
[----:B------:R-:W-:Y:S05]  /*7770*/  BSYNC B1 ;  /* 0x0000000000017941 */ /* 0x000fea0003800000 */
.L_x_226:
        /* <DEDUP_REMOVED lines=9> */
.L_x_229:
[----:B------:R-:W-:Y:S05]  /*7810*/  BSYNC B1 ;  /* 0x0000000000017941 */ /* 0x000fea0003800000 */
.L_x_228:
        /* <DEDUP_REMOVED lines=9> */
.L_x_231:
[----:B------:R-:W-:Y:S05]  /*78b0*/  BSYNC B1 ;  /* 0x0000000000017941 */ /* 0x000fea0003800000 */
.L_x_230:
        /* <DEDUP_REMOVED lines=9> */
.L_x_233:
[----:B------:R-:W-:Y:S05]  /*7950*/  BSYNC B1 ;  /* 0x0000000000017941 */ /* 0x000fea0003800000 */
.L_x_232:
        /* <DEDUP_REMOVED lines=9> */
.L_x_235:
[----:B------:R-:W-:Y:S05]  /*79f0*/  BSYNC B1 ;  /* 0x0000000000017941 */ /* 0x000fea0003800000 */
.L_x_234:
        /* <DEDUP_REMOVED lines=9> */
.L_x_237:
[----:B------:R-:W-:Y:S05]  /*7a90*/  BSYNC B1 ;  /* 0x0000000000017941 */ /* 0x000fea0003800000 */
.L_x_236:
        /* <DEDUP_REMOVED lines=9> */
.L_x_239:
[----:B------:R-:W-:Y:S05]  /*7b30*/  BSYNC B1 ;  /* 0x0000000000017941 */ /* 0x000fea0003800000 */
.L_x_238:
        /* <DEDUP_REMOVED lines=9> */
.L_x_241:
[----:B------:R-:W-:Y:S05]  /*7bd0*/  BSYNC B1 ;  /* 0x0000000000017941 */ /* 0x000fea0003800000 */
.L_x_240:
        /* <DEDUP_REMOVED lines=9> */
.L_x_243:
[----:B------:R-:W-:Y:S05]  /*7c70*/  BSYNC B1 ;  /* 0x0000000000017941 */ /* 0x000fea0003800000 */
.L_x_242:
        /* <DEDUP_REMOVED lines=9> */
.L_x_245:
[----:B------:R-:W-:Y:S05]  /*7d10*/  BSYNC B1 ;  /* 0x0000000000017941 */ /* 0x000fea0003800000 */
.L_x_244:
        /* <DEDUP_REMOVED lines=9> */
.L_x_247:
[----:B------:R-:W-:Y:S05]  /*7db0*/  BSYNC B1 ;  /* 0x0000000000017941 */ /* 0x000fea0003800000 */
.L_x_246:
        /* <DEDUP_REMOVED lines=9> */
.L_x_249:
[----:B------:R-:W-:Y:S05]  /*7e50*/  BSYNC B1 ;  /* 0x0000000000017941 */ /* 0x000fea0003800000 */
.L_x_248:
        /* <DEDUP_REMOVED lines=9> */
.L_x_251:
[----:B------:R-:W-:Y:S05]  /*7ef0*/  BSYNC B1 ;  /* 0x0000000000017941 */ /* 0x000fea0003800000 */
.L_x_250:
        /* <DEDUP_REMOVED lines=9> */
.L_x_253:
[----:B------:R-:W-:Y:S05]  /*7f90*/  BSYNC B1 ;  /* 0x0000000000017941 */ /* 0x000fea0003800000 */
.L_x_252:
        /* <DEDUP_REMOVED lines=9> */
.L_x_255:
[----:B------:R-:W-:Y:S05]  /*8030*/  BSYNC B1 ;  /* 0x0000000000017941 */ /* 0x000fea0003800000 */
.L_x_254:
        /* <DEDUP_REMOVED lines=9> */
.L_x_257:
[----:B------:R-:W-:Y:S05]  /*80d0*/  BSYNC B1 ;  /* 0x0000000000017941 */ /* 0x000fea0003800000 */
.L_x_256:
        /* <DEDUP_REMOVED lines=9> */
.L_x_259:
[----:B------:R-:W-:Y:S05]  /*8170*/  BSYNC B1 ;  /* 0x0000000000017941 */ /* 0x000fea0003800000 */
.L_x_258:
        /* <DEDUP_REMOVED lines=9> */
.L_x_261:
[----:B------:R-:W-:Y:S05]  /*8210*/  BSYNC B1 ;  /* 0x0000000000017941 */ /* 0x000fea0003800000 */
.L_x_260:
        /* <DEDUP_REMOVED lines=9> */
.L_x_263:
[----:B------:R-:W-:Y:S05]  /*82b0*/  BSYNC B1 ;  /* 0x0000000000017941 */ /* 0x000fea0003800000 */
.L_x_262:
        /* <DEDUP_REMOVED lines=9> */
.L_x_265:
[----:B------:R-:W-:Y:S05]  /*8350*/  BSYNC B1 ;  /* 0x0000000000017941 */ /* 0x000fea0003800000 */
.L_x_264:
        /* <DEDUP_REMOVED lines=9> */
.L_x_267:
[----:B------:R-:W-:Y:S05]  /*83f0*/  BSYNC B1 ;  /* 0x0000000000017941 */ /* 0x000fea0003800000 */
.L_x_266:
        /* <DEDUP_REMOVED lines=9> */
.L_x_269:
[----:B------:R-:W-:Y:S05]  /*8490*/  BSYNC B1 ;  /* 0x0000000000017941 */ /* 0x000fea0003800000 */
.L_x_268:
        /* <DEDUP_REMOVED lines=9> */
.L_x_271:
[----:B------:R-:W-:Y:S05]  /*8530*/  BSYNC B1 ;  /* 0x0000000000017941 */ /* 0x000fea0003800000 */
.L_x_270:
        /* <DEDUP_REMOVED lines=9> */
.L_x_273:
[----:B------:R-:W-:Y:S05]  /*85d0*/  BSYNC B1 ;  /* 0x0000000000017941 */ /* 0x000fea0003800000 */
.L_x_272:
        /* <DEDUP_REMOVED lines=9> */
.L_x_275:
[----:B------:R-:W-:Y:S05]  /*8670*/  BSYNC B1 ;  /* 0x0000000000017941 */ /* 0x000fea0003800000 */
.L_x_274:
        /* <DEDUP_REMOVED lines=9> */
.L_x_277:
[----:B------:R-:W-:Y:S05]  /*8710*/  BSYNC B1 ;  /* 0x0000000000017941 */ /* 0x000fea0003800000 */
.L_x_276:
        /* <DEDUP_REMOVED lines=9> */
.L_x_279:
[----:B------:R-:W-:Y:S05]  /*87b0*/  BSYNC B1 ;  /* 0x0000000000017941 */ /* 0x000fea0003800000 */
.L_x_278:
[----:B0----5:R-:W-:Y:S01]  /*87c0*/  HADD2.F32 R3, -RZ, R154.H0_H0 ;  /* 0x2000009aff037230 */ /* 0x021fe20000004100 */
[----:B------:R-:W-:Y:S01]  /*87d0*/  ISETP.GT.AND P2, PT, R0, 0x78, P1 ;  /* 0x000000780000780c */ /* 0x000fe20000f44270 */
[----:B------:R-:W-:Y:S03]  /*87e0*/  BSSY B1, `(.L_x_280) ;  /* 0x0000007000017945 */ /* 0x000fe60003800000 */
[----:B-1----:R-:W-:-:S04]  /*87f0*/  FMUL R4, R3, R156 ;  /* 0x0000009c03047220 */ /* 0x002fc80000400000 */
[----:B------:R-:W-:-:S05]  /*8800*/  FFMA R4, R85, R155, R4 ;  /* 0x0000009b55047223 */ /* 0x000fca0000000004 */
[----:B------:R-:W-:-:S05]  /*8810*/  F2FP.F16.F32.PACK_AB R4, RZ, R4 ;  /* 0x00000004ff04723e */ /* 0x000fca00000000ff */
[----:B------:R0:W-:Y:S01]  /*8820*/  @P0 STG.E.U16 desc[UR36][R6.64+0xf2], R4 ;  /* 0x0000f20406000986 */ /* 0x0001e2000c101524 */
[----:B------:R-:W-:Y:S05]  /*8830*/  @!P2 BRA `(.L_x_281) ;  /* 0x000000000004a947 */ /* 0x000fea0003800000 */
[----:B------:R1:W5:Y:S02]  /*8840*/  LDG.E.LTC128B.U16 R154, desc[UR36][R10.64+0xf0] ;  /* 0x0000f0240a9a7981 */ /* 0x000364000c1e1520 */
.L_x_281:
[----:B------:R-:W-:Y:S05]  /*8850*/  BSYNC B1 ;  /* 0x0000000000017941 */ /* 0x000fea0003800000 */
.L_x_280:
[----:B-----5:R-:W-:Y:S01]  /*8860*/  HADD2.F32 R3, -RZ, R154.H0_H0 ;  /* 0x2000009aff037230 */ /* 0x020fe20000004100 */
[----:B0-----:R-:W-:Y:S01]  /*8870*/  @P2 MOV R4, R8 ;  /* 0x0000000800042202 */ /* 0x001fe20000000f00 */
[----:B------:R-:W-:Y:S01]  /*8880*/  @P2 IMAD.MOV.U32 R5, RZ, RZ, R9 ;  /* 0x000000ffff052224 */ /* 0x000fe200078e0009 */
[----:B------:R-:W-:Y:S01]  /*8890*/  ISETP.GT.AND P1, PT, R0, 0x79, P1 ;  /* 0x000000790000780c */ /* 0x000fe20000f24270 */
[----:B------:R-:W-:Y:S01]  /*88a0*/  BSSY B1, `(.L_x_282) ;  /* 0x0000007000017945 */ /* 0x000fe20003800000 */
[----:B------:R-:W-:-:S04]  /*88b0*/  FMUL R3, R3, R156 ;  /* 0x0000009c03037220 */ /* 0x000fc80000400000 */
[----:B------:R-:W-:-:S05]  /*88c0*/  FFMA R3, R86, R155, R3 ;  /* 0x0000009b56037223 */ /* 0x000fca0000000003 */
[----:B------:R-:W-:-:S05]  /*88d0*/  F2FP.F16.F32.PACK_AB R3, RZ, R3 ;  /* 0x00000003ff03723e */ /* 0x000fca00000000ff */
[----:B------:R0:W-:Y:S01]  /*88e0*/  @P2 STG.E.U16 desc[UR36][R4.64+0xf0], R3 ;  /* 0x0000f00304002986 */ /* 0x0001e2000c101524 */
[----:B------:R-:W-:Y:S05]  /*88f0*/  @!P1 BRA `(.L_x_283) ;  /* 0x0000000000049947 */ /* 0x000fea0003800000 */
[----:B------:R0:W5:Y:S02]  /*8900*/  LDG.E.LTC128B.U16 R154, desc[UR36][R10.64+0xf2] ;  /* 0x0000f2240a9a7981 */ /* 0x000164000c1e1520 */
.L_x_283:
[----:B------:R-:W-:Y:S05]  /*8910*/  BSYNC B1 ;  /* 0x0000000000017941 */ /* 0x000fea0003800000 */
.L_x_282:
[----:B------:R-:W-:Y:S05]  /*8920*/  @!P1 BRA `(.L_x_284) ;  /* 0x00000024004c9947 */ /* 0x000fea0003800000 */
[----:B0----5:R-:W-:-:S05]  /*8930*/  HADD2.F32 R3, -RZ, R154.H0_H0 ;  /* 0x2000009aff037230 */ /* 0x021fca0000004100 */
[----:B------:R-:W-:-:S04]  /*8940*/  FMUL R0, R3, R156 ;  /* 0x0000009c03007220 */ /* 0x000fc80000400000 */
[----:B------:R-:W-:-:S05]  /*8950*/  FFMA R0, R87, R155, R0 ;  /* 0x0000009b57007223 */ /* 0x000fca0000000000 */
[----:B------:R-:W-:-:S05]  /*8960*/  F2FP.F16.F32.PACK_AB R0, RZ, R0 ;  /* 0x00000000ff00723e */ /* 0x000fca00000000ff */
[----:B------:R0:W-:Y:S01]  /*8970*/  STG.E.U16 desc[UR36][R8.64+0xf2], R0 ;  /* 0x0000f20008007986 */ /* 0x0001e2000c101524 */
[----:B------:R-:W-:Y:S05]  /*8980*/  BRA `(.L_x_284) ;  /* 0x0000002400347947 */ /* 0x000fea0003800000 */
.L_x_33:
[----:B------:R-:W-:Y:S01]  /*8990*/  ULDC.64 UR4, c[0x0][0x5c0] ;  /* 0x0001700000047ab9 */ /* 0x000fe20000000a00 */
[-C--:B------:R-:W-:Y:S01]  /*89a0*/  FMUL R88, R88, R155.reuse ;  /* 0x0000009b58587220 */ /* 0x080fe20000400000 */
[----:B------:R-:W-:Y:S01]  /*89b0*/  LEA R6, P0, R168, UR4, 0x1 ;  /* 0x00000004a8067c11 */ /* 0x000fe2000f8008ff */
[----:B------:R-:W-:Y:S01]  /*89c0*/  IMAD.SHL.U32 R11, R4, 0x10, RZ ;  /* 0x00000010040b7824 */ /* 0x000fe200078e00ff */
[----:B------:R-:W-:Y:S01]  /*89d0*/  ISETP.GT.AND P2, PT, R0, 0x1, P3 ;  /* 0x000000010000780c */ /* 0x000fe20001f44270 */
[-C--:B------:R-:W-:Y:S01]  /*89e0*/  FMUL R89, R89, R155.reuse ;  /* 0x0000009b59597220 */ /* 0x080fe20000400000 */
[----:B------:R-:W-:Y:S01]  /*89f0*/  LEA.HI.X R7, R168, UR5, R167, 0x1, P0 ;  /* 0x00000005a8077c11 */ /* 0x000fe200080f0ca7 */
[-C--:B------:R-:W-:Y:S01]  /*8a00*/  FMUL R90, R90, R155.reuse ;  /* 0x0000009b5a5a7220 */ /* 0x080fe20000400000 */
[----:B------:R-:W-:Y:S01]  /*8a10*/  ISETP.GT.AND P0, PT, R3, 0x8, PT ;  /* 0x000000080300780c */ /* 0x000fe20003f04270 */
[-C--:B------:R-:W-:Y:S01]  /*8a20*/  FMUL R91, R91, R155.reuse ;  /* 0x0000009b5b5b7220 */ /* 0x080fe20000400000 */
[----:B------:R-:W-:Y:S01]  /*8a30*/  F2FP.F16.F32.PACK_AB R88, RZ, R88 ;  /* 0x00000058ff58723e */ /* 0x000fe200000000ff */
[-C--:B------:R-:W-:Y:S01]  /*8a40*/  FMUL R92, R92, R155.reuse ;  /* 0x0000009b5c5c7220 */ /* 0x080fe20000400000 */
[----:B------:R-:W-:Y:S01]  /*8a50*/  ISETP.GT.AND P4, PT, R0, RZ, P0 ;  /* 0x000000ff0000720c */ /* 0x000fe20000784270 */
[-C--:B------:R-:W-:Y:S01]  /*8a60*/  FMUL R93, R93, R155.reuse ;  /* 0x0000009b5d5d7220 */ /* 0x080fe20000400000 */
[----:B------:R-:W-:Y:S01]  /*8a70*/  SHF.L.U64.HI R9, R4, 0x4, R5 ;  /* 0x0000000404097819 */ /* 0x000fe20000010205 */
[----:B------:R-:W-:Y:S01]  /*8a80*/  @P1 STG.E.U16 desc[UR36][R6.64], R88 ;  /* 0x0000005806001986 */ /* 0x000fe2000c101524 */
[----:B------:R-:W-:Y:S01]  /*8a90*/  IADD3 R12, P5, R11, R6, RZ ;  /* 0x000000060b0c7210 */ /* 0x000fe20007fbe0ff */
[-C--:B------:R-:W-:Y:S01]  /*8aa0*/  FMUL R94, R94, R155.reuse ;  /* 0x0000009b5e5e7220 */ /* 0x080fe20000400000 */
[----:B------:R-:W-:Y:S01]  /*8ab0*/  ISETP.GT.AND P1, PT, R0, 0x1, P0 ;  /* 0x000000010000780c */ /* 0x000fe20000724270 */
[----:B------:R-:W-:Y:S01]  /*8ac0*/  FMUL R95, R95, R155 ;  /* 0x0000009b5f5f7220 */ /* 0x000fe20000400000 */
[----:B------:R-:W-:Y:S01]  /*8ad0*/  F2FP.F16.F32.PACK_AB R89, RZ, R89 ;  /* 0x00000059ff59723e */ /* 0x000fe200000000ff */
[----:B------:R-:W-:Y:S01]  /*8ae0*/  IMAD.X R13, R9, 0x1, R7, P5 ;  /* 0x00000001090d7824 */ /* 0x000fe200028e0607 */
[----:B------:R-:W-:Y:S01]  /*8af0*/  F2FP.F16.F32.PACK_AB R90, RZ, R90 ;  /* 0x0000005aff5a723e */ /* 0x000fe200000000ff */
[----:B------:R-:W-:Y:S01]  /*8b00*/  FMUL R96, R96, R155 ;  /* 0x0000009b60607220 */ /* 0x000fe20000400000 */
[----:B------:R-:W-:Y:S01]  /*8b10*/  F2FP.F16.F32.PACK_AB R91, RZ, R91 ;  /* 0x0000005bff5b723e */ /* 0x000fe200000000ff */
[----:B------:R-:W-:Y:S01]  /*8b20*/  @P2 STG.E.U16 desc[UR36][R6.64+0x2], R89 ;  /* 0x0000025906002986 */ /* 0x000fe2000c101524 */
[C---:B------:R-:W-:Y:S01]  /*8b30*/  ISETP.GT.AND P5, PT, R0.reuse, 0x9, P3 ;  /* 0x000000090000780c */ /* 0x040fe20001fa4270 */
[-C--:B------:R-:W-:Y:S01]  /*8b40*/  FMUL R97, R97, R155.reuse ;  /* 0x0000009b61617220 */ /* 0x080fe20000400000 */
[C---:B------:R-:W-:Y:S01]  /*8b50*/  ISETP.GT.AND P2, PT, R0.reuse, 0x8, P0 ;  /* 0x000000080000780c */ /* 0x040fe20000744270 */
[----:B------:R-:W-:Y:S01]  /*8b60*/  @P4 STG.E.U16 desc[UR36][R12.64], R90 ;  /* 0x0000005a0c004986 */ /* 0x000fe2000c101524 */
[----:B------:R-:W-:Y:S01]  /*8b70*/  ISETP.GT.AND P4, PT, R0, 0x8, P3 ;  /* 0x000000080000780c */ /* 0x000fe20001f84270 */
[-C--:B------:R-:W-:Y:S01]  /*8b80*/  FMUL R98, R98, R155.reuse ;  /* 0x0000009b62627220 */ /* 0x080fe20000400000 */
[----:B------:R-:W-:Y:S01]  /*8b90*/  F2FP.F16.F32.PACK_AB R92, RZ, R92 ;  /* 0x0000005cff5c723e */ /* 0x000fe200000000ff */
[----:B------:R-:W-:Y:S01]  /*8ba0*/  @P1 STG.E.U16 desc[UR36][R12.64+0x2], R91 ;  /* 0x0000025b0c001986 */ /* 0x000fe2000c101524 */
[----:B------:R-:W-:Y:S01]  /*8bb0*/  ISETP.GT.AND P1, PT, R0, 0x9, P0 ;  /* 0x000000090000780c */ /* 0x000fe20000724270 */
[----:B------:R-:W-:Y:S01]  /*8bc0*/  FMUL R99, R99, R155 ;  /* 0x0000009b63637220 */ /* 0x000fe20000400000 */
[----:B------:R-:W-:Y:S01]  /*8bd0*/  F2FP.F16.F32.PACK_AB R93, RZ, R93 ;  /* 0x0000005dff5d723e */ /* 0x000fe200000000ff */
[-C--:B------:R-:W-:Y:S01]  /*8be0*/  FMUL R100, R100, R155.reuse ;  /* 0x0000009b64647220 */ /* 0x080fe20000400000 */
[----:B------:R-:W-:Y:S01]  /*8bf0*/  F2FP.F16.F32.PACK_AB R94, RZ, R94 ;  /* 0x0000005eff5e723e */ /* 0x000fe200000000ff */
[----:B------:R-:W-:Y:S01]  /*8c00*/  FMUL R101, R101, R155 ;  /* 0x0000009b65657220 */ /* 0x000fe20000400000 */
[----:B------:R-:W-:Y:S01]  /*8c10*/  F2FP.F16.F32.PACK_AB R95, RZ, R95 ;  /* 0x0000005fff5f723e */ /* 0x000fe200000000ff */
[-C--:B------:R-:W-:Y:S01]  /*8c20*/  FMUL R102, R102, R155.reuse ;  /* 0x0000009b66667220 */ /* 0x080fe20000400000 */
[----:B------:R-:W-:Y:S01]  /*8c30*/  F2FP.F16.F32.PACK_AB R96, RZ, R96 ;  /* 0x00000060ff60723e */ /* 0x000fe200000000ff */
[----:B------:R-:W-:Y:S01]  /*8c40*/  @P4 STG.E.U16 desc[UR36][R6.64+0x10], R92 ;  /* 0x0000105c06004986 */ /* 0x000fe2000c101524 */
[C---:B------:R-:W-:Y:S01]  /*8c50*/  ISETP.GT.AND P4, PT, R0.reuse, 0x10, P3 ;  /* 0x000000100000780c */ /* 0x040fe20001f84270 */
[----:B------:R-:W-:Y:S01]  /*8c60*/  FMUL R103, R103, R155 ;  /* 0x0000009b67677220 */ /* 0x000fe20000400000 */
[----:B------:R-:W-:Y:S01]  /*8c70*/  F2FP.F16.F32.PACK_AB R97, RZ, R97 ;  /* 0x00000061ff61723e */ /* 0x000fe200000000ff */
[----:B------:R-:W-:Y:S01]  /*8c80*/  @P5 STG.E.U16 desc[UR36][R6.64+0x12], R93 ;  /* 0x0000125d06005986 */ /* 0x000fe2000c101524 */
[----:B------:R-:W-:Y:S01]  /*8c90*/  ISETP.GT.AND P5, PT, R0, 0x11, P0 ;  /* 0x000000110000780c */ /* 0x000fe200007a4270 */
        /* <DEDUP_REMOVED lines=74> */
[----:B------:R-:W-:Y:S01]  /*9140*/  FMUL R125, R125, R155 ;  /* 0x0000009b7d7d7220 */ /* 0x000fe20000400000 */
[----:B------:R-:W-:Y:S01]  /*9150*/  F2FP.F16.F32.PACK_AB R119, RZ, R119 ;  /* 0x00000077ff77723e */ /* 0x000fe200000000ff */
[-C--:B------:R-:W-:Y:S01]  /*9160*/  FMUL R126, R126, R155.reuse ;  /* 0x0000009b7e7e7220 */ /* 0x080fe20000400000 */
[----:B------:R-:W-:Y:S01]  /*9170*/  F2FP.F16.F32.PACK_AB R120, RZ, R120 ;  /* 0x00000078ff78723e */ /* 0x000fe200000000ff */
        /* <DEDUP_REMOVED lines=66> */
[----:B------:R-:W-:Y:S01]  /*95a0*/  IMAD.SHL.U32 R23, R4, 0x100, RZ ;  /* 0x0000010004177824 */ /* 0x000fe200078e00ff */
[----:B------:R-:W-:Y:S01]  /*95b0*/  F2FP.F16.F32.PACK_AB R140, RZ, R140 ;  /* 0x0000008cff8c723e */ /* 0x000fe200000000ff */
[----:B------:R-:W-:Y:S01]  /*95c0*/  @P1 STG.E.U16 desc[UR36][R6.64+0x90], R124 ;  /* 0x0000907c06001986 */ /* 0x000fe2000c101524 */
[----:B------:R-:W-:Y:S01]  /*95d0*/  ISETP.GT.AND P1, PT, R0, 0x50, P3 ;  /* 0x000000500000780c */ /* 0x000fe20001f24270 */
[----:B------:R-:W-:Y:S01]  /*95e0*/  FMUL R146, R146, R155 ;  /* 0x0000009b92927220 */ /* 0x000fe20000400000 */
[----:B------:R-:W-:Y:S01]  /*95f0*/  F2FP.F16.F32.PACK_AB R141, RZ, R141 ;  /* 0x0000008dff8d723e */ /* 0x000fe200000000ff */
[----:B------:R-:W-:Y:S01]  /*9600*/  @P2 STG.E.U16 desc[UR36][R6.64+0x92], R125 ;  /* 0x0000927d06002986 */ /* 0x000fe2000c101524 */
[C---:B------:R-:W-:Y:S01]  /*9610*/  ISETP.GT.AND P2, PT, R0.reuse, 0x51, P3 ;  /* 0x000000510000780c */ /* 0x040fe20001f44270 */
[-C--:B------:R-:W-:Y:S01]  /*9620*/  FMUL R147, R147, R155.reuse ;  /* 0x0000009b93937220 */ /* 0x080fe20000400000 */
        /* <DEDUP_REMOVED lines=11> */
[-C--:B------:R-:W-:Y:S01]  /*96e0*/  FMUL R150, R150, R155.reuse ;  /* 0x0000009b96967220 */ /* 0x080fe20000400000 */
[----:B------:R-:W-:Y:S01]  /*96f0*/  SHF.L.U64.HI R21, R4, 0x8, R5 ;  /* 0x0000000804157819 */ /* 0x000fe20000010205 */
[----:B------:R-:W-:Y:S01]  /*9700*/  @P2 STG.E.U16 desc[UR36][R6.64+0xa2], R129 ;  /* 0x0000a28106002986 */ /* 0x000fe2000c101524 */
[C---:B------:R-:W-:Y:S01]  /*9710*/  ISETP.GT.AND P2, PT, R0.reuse, 0x59, P3 ;  /* 0x000000590000780c */ /* 0x040fe20001f44270 */
        /* <DEDUP_REMOVED lines=58> */
[----:B------:R-:W-:Y:S01]  /*9ac0*/  @P2 STG.E.U16 desc[UR36][R12.64+0xd0], R142 ;  /* 0x0000d08e0c002986 */ /* 0x000fe2000c101524 */
[----:B------:R-:W-:Y:S01]  /*9ad0*/  F2FP.F16.F32.PACK_AB R34, RZ, R34 ;  /* 0x00000022ff22723e */ /* 0x000fe200000000ff */
[----:B------:R-:W-:Y:S01]  /*9ae0*/  FMUL R40, R40, R155 ;  /* 0x0000009b28287220 */ /* 0x000fe20000400000 */
[----:B------:R-:W-:Y:S01]  /*9af0*/  F2FP.F16.F32.PACK_AB R35, RZ, R35 ;  /* 0x00000023ff23723e */ /* 0x000fe200000000ff */
        /* <DEDUP_REMOVED lines=8> */
[----:B------:R-:W-:Y:S01]  /*9b80*/  @P1 IMAD.MOV.U32 R4, RZ, RZ, R6 ;  /* 0x000000ffff041224 */ /* 0x000fe200078e0006 */
[----:B------:R-:W-:Y:S01]  /*9b90*/  F2FP.F16.F32.PACK_AB R38, RZ, R38 ;  /* 0x00000026ff26723e */ /* 0x000fe200000000ff */
[----:B------:R-:W-:Y:S01]  /*9ba0*/  @P1 IMAD.MOV.U32 R5, RZ, RZ, R7 ;  /* 0x000000ffff051224 */ /* 0x000fe200078e0007 */
[----:B------:R-:W-:Y:S01]  /*9bb0*/  F2FP.F16.F32.PACK_AB R39, RZ, R39 ;  /* 0x00000027ff27723e */ /* 0x000fe200000000ff */
[-C--:B------:R-:W-:Y:S01]  /*9bc0*/  FMUL R43, R43, R155.reuse ;  /* 0x0000009b2b2b7220 */ /* 0x080fe20000400000 */
[----:B------:R-:W-:Y:S01]  /*9bd0*/  F2FP.F16.F32.PACK_AB R40, RZ, R40 ;  /* 0x00000028ff28723e */ /* 0x000fe200000000ff */
[-C--:B------:R-:W-:Y:S01]  /*9be0*/  FMUL R44, R44, R155.reuse ;  /* 0x0000009b2c2c7220 */ /* 0x080fe20000400000 */
[----:B------:R0:W-:Y:S01]  /*9bf0*/  @P1 STG.E.U16 desc[UR36][R4.64+0xe2], R145 ;  /* 0x0000e29104001986 */ /* 0x0001e2000c101524 */
[----:B------:R-:W-:Y:S01]  /*9c00*/  IADD3 R14, P1, P2, R11, R6, R23 ;  /* 0x000000060b0e7210 */ /* 0x000fe20007a3e017 */
[----:B------:R-:W-:Y:S01]  /*9c10*/  FMUL R45, R45, R155 ;  /* 0x0000009b2d2d7220 */ /* 0x000fe20000400000 */
[----:B------:R-:W-:Y:S01]  /*9c20*/  F2FP.F16.F32.PACK_AB R41, RZ, R41 ;  /* 0x00000029ff29723e */ /* 0x000fe200000000ff */
[----:B------:R-:W-:Y:S01]  /*9c30*/  FMUL R46, R46, R155 ;  /* 0x0000009b2e2e7220 */ /* 0x000fe20000400000 */
[----:B------:R-:W-:Y:S01]  /*9c40*/  IADD3.X R15, R9, R7, R21, P1, P2 ;  /* 0x00000007090f7210 */ /* 0x000fe20000fe4415 */
[-C--:B------:R-:W-:Y:S01]  /*9c50*/  FMUL R47, R47, R155.reuse ;  /* 0x0000009b2f2f7220 */ /* 0x080fe20000400000 */
[C---:B------:R-:W-:Y:S01]  /*9c60*/  ISETP.GT.AND P1, PT, R3.reuse, 0x80, PT ;  /* 0x000000800300780c */ /* 0x040fe20003f24270 */
[-C--:B------:R-:W-:Y:S01]  /*9c70*/  FMUL R48, R48, R155.reuse ;  /* 0x0000009b30307220 */ /* 0x080fe20000400000 */
[----:B------:R-:W-:Y:S01]  /*9c80*/  ISETP.GT.AND P2, PT, R3, 0x88, PT ;  /* 0x000000880300780c */ /* 0x000fe20003f44270 */
[----:B------:R-:W-:Y:S01]  /*9c90*/  FMUL R49, R49, R155 ;  /* 0x0000009b31317220 */ /* 0x000fe20000400000 */
[----:B------:R-:W-:Y:S01]  /*9ca0*/  F2FP.F16.F32.PACK_AB R42, RZ, R42 ;  /* 0x0000002aff2a723e */ /* 0x000fe200000000ff */
[----:B0-----:R-:W-:Y:S01]  /*9cb0*/  @P5 IMAD.MOV.U32 R4, RZ, RZ, R12 ;  /* 0x000000ffff045224 */ /* 0x001fe200078e000c */
[----:B------:R-:W-:Y:S01]  /*9cc0*/  F2FP.F16.F32.PACK_AB R43, RZ, R43 ;  /* 0x0000002bff2b723e */ /* 0x000fe200000000ff */
[----:B------:R-:W-:Y:S01]  /*9cd0*/  @P5 IMAD.MOV.U32 R5, RZ, RZ, R13 ;  /* 0x000000ffff055224 */ /* 0x000fe200078e000d */
[----:B------:R-:W-:Y:S01]  /*9ce0*/  F2FP.F16.F32.PACK_AB R44, RZ, R44 ;  /* 0x0000002cff2c723e */ /* 0x000fe200000000ff */
[----:B------:R-:W-:Y:S01]  /*9cf0*/  FMUL R50, R50, R155 ;  /* 0x0000009b32327220 */ /* 0x000fe20000400000 */
[----:B------:R-:W-:Y:S01]  /*9d00*/  F2FP.F16.F32.PACK_AB R45, RZ, R45 ;  /* 0x0000002dff2d723e */ /* 0x000fe200000000ff */
[-C--:B------:R-:W-:Y:S01]  /*9d10*/  FMUL R51, R51, R155.reuse ;  /* 0x0000009b33337220 */ /* 0x080fe20000400000 */
[----:B------:R0:W-:Y:S01]  /*9d20*/  @P5 STG.E.U16 desc[UR36][R4.64+0xe0], R146 ;  /* 0x0000e09204005986 */ /* 0x0001e2000c101524 */
[----:B------:R-:W-:Y:S01]  /*9d30*/  ISETP.GT.AND P5, PT, R0, 0x78, P3 ;  /* 0x000000780000780c */ /* 0x000fe20001fa4270 */
[-C--:B------:R-:W-:Y:S01]  /*9d40*/  FMUL R52, R52, R155.reuse ;  /* 0x0000009b34347220 */ /* 0x080fe20000400000 */
[C---:B------:R-:W-:Y:S01]  /*9d50*/  ISETP.GT.AND P3, PT, R0.reuse, 0x79, P3 ;  /* 0x000000790000780c */ /* 0x040fe20001f64270 */
[----:B------:R-:W-:Y:S01]  /*9d60*/  @P4 STG.E.U16 desc[UR36][R12.64+0xe2], R147 ;  /* 0x0000e2930c004986 */ /* 0x000fe2000c101524 */
[C---:B------:R-:W-:Y:S01]  /*9d70*/  ISETP.GT.AND P4, PT, R0.reuse, 0x78, P0 ;  /* 0x000000780000780c */ /* 0x040fe20000784270 */
[-C--:B------:R-:W-:Y:S01]  /*9d80*/  FMUL R53, R53, R155.reuse ;  /* 0x0000009b35357220 */ /* 0x080fe20000400000 */
[----:B------:R-:W-:Y:S01]  /*9d90*/  ISETP.GT.AND P0, PT, R0, 0x79, P0 ;  /* 0x000000790000780c */ /* 0x000fe20000704270 */
[-C--:B------:R-:W-:Y:S01]  /*9da0*/  FMUL R54, R54, R155.reuse ;  /* 0x0000009b36367220 */ /* 0x080fe20000400000 */
[----:B------:R-:W-:Y:S01]  /*9db0*/  F2FP.F16.F32.PACK_AB R46, RZ, R46 ;  /* 0x0000002eff2e723e */ /* 0x000fe200000000ff */
[----:B------:R-:W-:Y:S01]  /*9dc0*/  FMUL R55, R55, R155 ;  /* 0x0000009b37377220 */ /* 0x000fe20000400000 */
[----:B------:R-:W-:Y:S01]  /*9dd0*/  F2FP.F16.F32.PACK_AB R47, RZ, R47 ;  /* 0x0000002fff2f723e */ /* 0x000fe200000000ff */
[-C--:B------:R-:W-:Y:S01]  /*9de0*/  FMUL R56, R56, R155.reuse ;  /* 0x0000009b38387220 */ /* 0x080fe20000400000 */
[----:B------:R-:W-:Y:S01]  /*9df0*/  F2FP.F16.F32.PACK_AB R48, RZ, R48 ;  /* 0x00000030ff30723e */ /* 0x000fe200000000ff */
[----:B------:R-:W-:Y:S01]  /*9e00*/  @P5 STG.E.U16 desc[UR36][R6.64+0xf0], R148 ;  /* 0x0000f09406005986 */ /* 0x000fe2000c101524 */
[----:B0-----:R-:W-:Y:S01]  /*9e10*/  IADD3 R4, P5, R23, R6, RZ ;  /* 0x0000000617047210 */ /* 0x001fe20007fbe0ff */
[----:B------:R-:W-:Y:S01]  /*9e20*/  FMUL R57, R57, R155 ;  /* 0x0000009b39397220 */ /* 0x000fe20000400000 */
[----:B------:R-:W-:Y:S01]  /*9e30*/  F2FP.F16.F32.PACK_AB R49, RZ, R49 ;  /* 0x00000031ff31723e */ /* 0x000fe200000000ff */
[----:B------:R0:W-:Y:S01]  /*9e40*/  @P3 STG.E.U16 desc[UR36][R6.64+0xf2], R149 ;  /* 0x0000f29506003986 */ /* 0x0001e2000c101524 */
[----:B------:R-:W-:Y:S01]  /*9e50*/  ISETP.GT.AND P3, PT, R0, RZ, P1 ;  /* 0x000000ff0000720c */ /* 0x000fe20000f64270 */
[----:B------:R-:W-:Y:S01]  /*9e60*/  FMUL R58, R58, R155 ;  /* 0x0000009b3a3a7220 */ /* 0x000fe20000400000 */
[----:B------:R-:W-:Y:S01]  /*9e70*/  IADD3.X R5, R21, R7, RZ, P5, !PT ;  /* 0x0000000715057210 */ /* 0x000fe20002ffe4ff */
[----:B------:R-:W-:Y:S01]  /*9e80*/  @P4 STG.E.U16 desc[UR36][R12.64+0xf0], R150 ;  /* 0x0000f0960c004986 */ /* 0x000fe2000c101524 */
[C---:B------:R-:W-:Y:S01]  /*9e90*/  ISETP.GT.AND P4, PT, R0.reuse, 0x1, P1 ;  /* 0x000000010000780c */ /* 0x040fe20000f84270 */
[-C--:B------:R-:W-:Y:S01]  /*9ea0*/  FMUL R59, R59, R155.reuse ;  /* 0x0000009b3b3b7220 */ /* 0x080fe20000400000 */
[C---:B------:R-:W-:Y:S01]  /*9eb0*/  ISETP.GT.AND P5, PT, R0.reuse, RZ, P2 ;  /* 0x000000ff0000720c */ /* 0x040fe200017a4270 */
[----:B------:R-:W-:Y:S01]  /*9ec0*/  @P0 STG.E.U16 desc[UR36][R12.64+0xf2], R151 ;  /* 0x0000f2970c000986 */ /* 0x000fe2000c101524 */
[----:B------:R-:W-:Y:S01]  /*9ed0*/  ISETP.GT.AND P0, PT, R0, 0x1, P2 ;  /* 0x000000010000780c */ /* 0x000fe20001704270 */
[-C--:B------:R-:W-:Y:S01]  /*9ee0*/  FMUL R60, R60, R155.reuse ;  /* 0x0000009b3c3c7220 */ /* 0x080fe20000400000 */
[----:B------:R-:W-:Y:S01]  /*9ef0*/  F2FP.F16.F32.PACK_AB R50, RZ, R50 ;  /* 0x00000032ff32723e */ /* 0x000fe200000000ff */
[----:B------:R-:W-:Y:S01]  /*9f00*/  FMUL R61, R61, R155 ;  /* 0x0000009b3d3d7220 */ /* 0x000fe20000400000 */
[----:B------:R-:W-:Y:S01]  /*9f10*/  F2FP.F16.F32.PACK_AB R51, RZ, R51 ;  /* 0x00000033ff33723e */ /* 0x000fe200000000ff */
[----:B------:R-:W-:Y:S01]  /*9f20*/  @P3 STG.E.U16 desc[UR36][R4.64], R24 ;  /* 0x0000001804003986 */ /* 0x000fe2000c101524 */
[C---:B0-----:R-:W-:Y:S01]  /*9f30*/  IADD3 R6, P3, R11.reuse, R4, RZ ;  /* 0x000000040b067210 */ /* 0x041fe20007f7e0ff */
[-C--:B------:R-:W-:Y:S01]  /*9f40*/  FMUL R62, R62, R155.reuse ;  /* 0x0000009b3e3e7220 */ /* 0x080fe20000400000 */
[----:B------:R-:W-:Y:S01]  /*9f50*/  F2FP.F16.F32.PACK_AB R52, RZ, R52 ;  /* 0x00000034ff34723e */ /* 0x000fe200000000ff */
[----:B------:R-:W-:Y:S01]  /*9f60*/  @P4 STG.E.U16 desc[UR36][R4.64+0x2], R25 ;  /* 0x0000021904004986 */ /* 0x000fe2000c101524 */
[----:B------:R-:W-:Y:S01]  /*9f70*/  IADD3 R10, P4, R11, R4, RZ ;  /* 0x000000040b0a7210 */ /* 0x000fe20007f9e0ff */
[--C-:B------:R-:W-:Y:S01]  /*9f80*/  IMAD.X R7, R9, 0x1, R5.reuse, P3 ;  /* 0x0000000109077824 */ /* 0x100fe200018e0605 */
[C---:B------:R-:W-:Y:S01]  /*9f90*/  ISETP.GT.AND P3, PT, R0.reuse, 0x9, P2 ;  /* 0x000000090000780c */ /* 0x040fe20001764270 */
[----:B------:R-:W-:Y:S01]  /*9fa0*/  FMUL R63, R63, R155 ;  /* 0x0000009b3f3f7220 */ /* 0x000fe20000400000 */
[----:B------:R-:W-:Y:S01]  /*9fb0*/  F2FP.F16.F32.PACK_AB R53, RZ, R53 ;  /* 0x00000035ff35723e */ /* 0x000fe200000000ff */
[----:B------:R-:W-:Y:S01]  /*9fc0*/  IMAD.X R11, R9, 0x1, R5, P4 ;  /* 0x00000001090b7824 */ /* 0x000fe200020e0605 */
[----:B------:R-:W-:Y:S01]  /*9fd0*/  ISETP.GT.AND P4, PT, R0, 0x8, P1 ;  /* 0x000000080000780c */ /* 0x000fe20000f84270 */
[-C--:B------:R-:W-:Y:S01]  /*9fe0*/  FMUL R64, R64, R155.reuse ;  /* 0x0000009b40407220 */ /* 0x080fe20000400000 */
[----:B------:R-:W-:Y:S01]  /*9ff0*/  F2FP.F16.F32.PACK_AB R54, RZ, R54 ;  /* 0x00000036ff36723e */ /* 0x000fe200000000ff */
[-C--:B------:R-:W-:Y:S01]  /*a000*/  FMUL R65, R65, R155.reuse ;  /* 0x0000009b41417220 */ /* 0x080fe20000400000 */
        /* <DEDUP_REMOVED lines=13> */
[-C--:B------:R-:W-:Y:S01]  /*a0e0*/  FMUL R70, R70, R155.reuse ;  /* 0x0000009b46467220 */ /* 0x080fe20000400000 */
[----:B------:R-:W-:Y:S01]  /*a0f0*/  @P5 STG.E.U16 desc[UR36][R4.64+0x12], R29 ;  /* 0x0000121d04005986 */ /* 0x000fe2000c101524 */
[C---:B------:R-:W-:Y:S01]  /*a100*/  ISETP.GT.AND P5, PT, R0.reuse, 0x11, P1 ;  /* 0x000000110000780c */ /* 0x040fe20000fa4270 */
[-C--:B------:R-:W-:Y:S01]  /*a110*/  FMUL R71, R71, R155.reuse ;  /* 0x0000009b47477220 */ /* 0x080fe20000400000 */
[----:B------:R-:W-:Y:S01]  /*a120*/  F2FP.F16.F32.PACK_AB R58, RZ, R58 ;  /* 0x0000003aff3a723e */ /* 0x000fe200000000ff */
[----:B------:R0:W-:Y:S01]  /*a130*/  @P0 STG.E.U16 desc[UR36][R6.64+0x10], R30 ;  /* 0x0000101e06000986 */ /* 0x0001e2000c101524 */
        /* <DEDUP_REMOVED lines=13> */
[--C-:B0-----:R-:W-:Y:S01]  /*a210*/  @P0 IMAD.MOV.U32 R6, RZ, RZ, R14.reuse ;  /* 0x000000ffff060224 */ /* 0x101fe200078e000e */
[----:B------:R-:W-:Y:S01]  /*a220*/  F2FP.F16.F32.PACK_AB R62, RZ, R62 ;  /* 0x0000003eff3e723e */ /* 0x000fe200000000ff */
[--C-:B------:R-:W-:Y:S01]  /*a230*/  @P0 IMAD.MOV.U32 R7, RZ, RZ, R15.reuse ;  /* 0x000000ffff070224 */ /* 0x100fe200078e000f */
[----:B------:R-:W-:Y:S01]  /*a240*/  F2FP.F16.F32.PACK_AB R63, RZ, R63 ;  /* 0x0000003fff3f723e */ /* 0x000fe200000000ff */
[-C--:B------:R-:W-:Y:S01]  /*a250*/  FMUL R75, R75, R155.reuse ;  /* 0x0000009b4b4b7220 */ /* 0x080fe20000400000 */
[----:B------:R-:W-:Y:S01]  /*a260*/  F2FP.F16.F32.PACK_AB R64, RZ, R64 ;  /* 0x00000040ff40723e */ /* 0x000fe200000000ff */
[-C--:B------:R-:W-:Y:S01]  /*a270*/  FMUL R76, R76, R155.reuse ;  /* 0x0000009b4c4c7220 */ /* 0x080fe20000400000 */
[----:B------:R0:W-:Y:S01]  /*a280*/  @P0 STG.E.U16 desc[UR36][R6.64+0x20], R34 ;  /* 0x0000202206000986 */ /* 0x0001e2000c101524 */
        /* <DEDUP_REMOVED lines=30> */
[----:B0-----:R-:W-:Y:S01]  /*a470*/  @P0 IMAD.MOV.U32 R6, RZ, RZ, R14 ;  /* 0x000000ffff060224 */ /* 0x001fe200078e000e */
[----:B------:R-:W-:Y:S01]  /*a480*/  F2FP.F16.F32.PACK_AB R76, RZ, R76 ;  /* 0x0000004cff4c723e */ /* 0x000fe200000000ff */
[----:B------:R-:W-:Y:S01]  /*a490*/  @P0 IMAD.MOV.U32 R7, RZ, RZ, R15 ;  /* 0x000000ffff070224 */ /* 0x000fe200078e000f */
[----:B------:R-:W-:Y:S01]  /*a4a0*/  F2FP.F16.F32.PACK_AB R77, RZ, R77 ;  /* 0x0000004dff4d723e */ /* 0x000fe200000000ff */
[----:B------:R-:W-:Y:S01]  /*a4b0*/  FMUL R87, R87, R155 ;  /* 0x0000009b57577220 */ /* 0x000fe20000400000 */
[----:B------:R-:W-:-:S02]  /*a4c0*/  F2FP.F16.F32.PACK_AB R78, RZ, R78 ;  /* 0x0000004eff4e723e */ /* 0x000fc400000000ff */
[----:B------:R0:W-:Y:S01]  /*a4d0*/  @P0 STG.E.U16 desc[UR36][R6.64+0x30], R38 ;  /* 0x0000302606000986 */ /* 0x0001e2000c101524 */
[----:B------:R-:W-:Y:S02]  /*a4e0*/  ISETP.GT.AND P0, PT, R0, 0x20, P2 ;  /* 0x000000200000780c */ /* 0x000fe40001704270 */
[----:B------:R-:W-:Y:S02]  /*a4f0*/  F2FP.F16.F32.PACK_AB R79, RZ, R79 ;  /* 0x0000004fff4f723e */ /* 0x000fe400000000ff */
[----:B------:R-:W-:Y:S02]  /*a500*/  F2FP.F16.F32.PACK_AB R80, RZ, R80 ;  /* 0x00000050ff50723e */ /* 0x000fe400000000ff */
[----:B------:R-:W-:Y:S02]  /*a510*/  F2FP.F16.F32.PACK_AB R81, RZ, R81 ;  /* 0x00000051ff51723e */ /* 0x000fe400000000ff */
[----:B------:R-:W-:Y:S02]  /*a520*/  F2FP.F16.F32.PACK_AB R82, RZ, R82 ;  /* 0x00000052ff52723e */ /* 0x000fe400000000ff */
[----:B------:R-:W-:Y:S01]  /*a530*/  F2FP.F16.F32.PACK_AB R83, RZ, R83 ;  /* 0x00000053ff53723e */ /* 0x000fe200000000ff */
[----:B0-----:R-:W-:Y:S01]  /*a540*/  @P3 IMAD.MOV.U32 R7, RZ, RZ, R15 ;  /* 0x000000ffff073224 */ /* 0x001fe200078e000f */
[----:B------:R-:W-:-:S02]  /*a550*/  @P3 MOV R6, R14 ;  /* 0x0000000e00063202 */ /* 0x000fc40000000f00 */
[----:B------:R-:W-:Y:S02]  /*a560*/  F2FP.F16.F32.PACK_AB R84, RZ, R84 ;  /* 0x00000054ff54723e */ /* 0x000fe400000000ff */
[----:B------:R-:W-:Y:S01]  /*a570*/  F2FP.F16.F32.PACK_AB R85, RZ, R85 ;  /* 0x00000055ff55723e */ /* 0x000fe200000000ff */
[----:B------:R0:W-:Y:S01]  /*a580*/  @P3 STG.E.U16 desc[UR36][R6.64+0x32], R39 ;  /* 0x0000322706003986 */ /* 0x0001e2000c101524 */
[C---:B------:R-:W-:Y:S02]  /*a590*/  ISETP.GT.AND P3, PT, R0.reuse, 0x21, P2 ;  /* 0x000000210000780c */ /* 0x040fe40001764270 */
[----:B------:R-:W-:Y:S01]  /*a5a0*/  F2FP.F16.F32.PACK_AB R86, RZ, R86 ;  /* 0x00000056ff56723e */ /* 0x000fe200000000ff */
[----:B------:R-:W-:Y:S01]  /*a5b0*/  @P4 STG.E.U16 desc[UR36][R4.64+0x40], R40 ;  /* 0x0000402804004986 */ /* 0x000fe2000c101524 */
[C---:B------:R-:W-:Y:S02]  /*a5c0*/  ISETP.GT.AND P4, PT, R0.reuse, 0x28, P1 ;  /* 0x000000280000780c */ /* 0x040fe40000f84270 */
[----:B------:R-:W-:Y:S01]  /*a5d0*/  F2FP.F16.F32.PACK_AB R87, RZ, R87 ;  /* 0x00000057ff57723e */ /* 0x000fe200000000ff */
[----:B------:R-:W-:Y:S01]  /*a5e0*/  @P5 STG.E.U16 desc[UR36][R4.64+0x42], R41 ;  /* 0x0000422904005986 */ /* 0x000fe2000c101524 */
[----:B------:R-:W-:Y:S01]  /*a5f0*/  ISETP.GT.AND P5, PT, R0, 0x29, P1 ;  /* 0x000000290000780c */ /* 0x000fe20000fa4270 */
[----:B0-----:R-:W-:-:S02]  /*a600*/  @P0 IMAD.MOV.U32 R6, RZ, RZ, R14 ;  /* 0x000000ffff060224 */ /* 0x001fc400078e000e */
[----:B------:R-:W-:-:S05]  /*a610*/  @P0 IMAD.MOV.U32 R7, RZ, RZ, R15 ;  /* 0x000000ffff070224 */ /* 0x000fca00078e000f */
[----:B------:R0:W-:Y:S01]  /*a620*/  @P0 STG.E.U16 desc[UR36][R6.64+0x40], R42 ;  /* 0x0000402a06000986 */ /* 0x0001e2000c101524 */
[----:B------:R-:W-:Y:S01]  /*a630*/  ISETP.GT.AND P0, PT, R0, 0x28, P2 ;  /* 0x000000280000780c */ /* 0x000fe20001704270 */
[----:B0-----:R-:W-:Y:S02]  /*a640*/  @P3 IMAD.MOV.U32 R6, RZ, RZ, R14 ;  /* 0x000000ffff063224 */ /* 0x001fe400078e000e */
[----:B------:R-:W-:-:S05]  /*a650*/  @P3 IMAD.MOV.U32 R7, RZ, RZ, R15 ;  /* 0x000000ffff073224 */ /* 0x000fca00078e000f */
[----:B------:R0:W-:Y:S01]  /*a660*/  @P3 STG.E.U16 desc[UR36][R6.64+0x42], R43 ;  /* 0x0000422b06003986 */ /* 0x0001e2000c101524 */
[----:B------:R-:W-:-:S03]  /*a670*/  ISETP.GT.AND P3, PT, R0, 0x29, P2 ;  /* 0x000000290000780c */ /* 0x000fc60001764270 */
[----:B------:R-:W-:Y:S01]  /*a680*/  @P4 STG.E.U16 desc[UR36][R4.64+0x50], R44 ;  /* 0x0000502c04004986 */ /* 0x000fe2000c101524 */
[----:B------:R-:W-:-:S03]  /*a690*/  ISETP.GT.AND P4, PT, R0, 0x30, P1 ;  /* 0x000000300000780c */ /* 0x000fc60000f84270 */
[----:B------:R-:W-:Y:S01]  /*a6a0*/  @P5 STG.E.U16 desc[UR36][R4.64+0x52], R45 ;  /* 0x0000522d04005986 */ /* 0x000fe2000c101524 */
[----:B------:R-:W-:Y:S01]  /*a6b0*/  ISETP.GT.AND P5, PT, R0, 0x31, P1 ;  /* 0x000000310000780c */ /* 0x000fe20000fa4270 */
[----:B0-----:R-:W-:Y:S02]  /*a6c0*/  @P0 IMAD.MOV.U32 R6, RZ, RZ, R14 ;  /* 0x000000ffff060224 */ /* 0x001fe400078e000e */
[----:B------:R-:W-:-:S05]  /*a6d0*/  @P0 IMAD.MOV.U32 R7, RZ, RZ, R15 ;  /* 0x000000ffff070224 */ /* 0x000fca00078e000f */
[----:B------:R0:W-:Y:S01]  /*a6e0*/  @P0 STG.E.U16 desc[UR36][R6.64+0x50], R46 ;  /* 0x0000502e06000986 */ /* 0x0001e2000c101524 */
[----:B------:R-:W-:Y:S01]  /*a6f0*/  ISETP.GT.AND P0, PT, R0, 0x30, P2 ;  /* 0x000000300000780c */ /* 0x000fe20001704270 */
[----:B0-----:R-:W-:Y:S01]  /*a700*/  @P3 IMAD.MOV.U32 R6, RZ, RZ, R14 ;  /* 0x000000ffff063224 */ /* 0x001fe200078e000e */
[----:B------:R-:W-:-:S05]  /*a710*/  @P3 MOV R7, R15 ;  /* 0x0000000f00073202 */ /* 0x000fca0000000f00 */
        /* <DEDUP_REMOVED lines=29> */
[----:B------:R-:W-:Y:S02]  /*a8f0*/  ISETP.GT.AND P5, PT, R0, 0x49, P1 ;  /* 0x000000490000780c */ /* 0x000fe40000fa4270 */
[----:B0-----:R-:W-:Y:S01]  /*a900*/  @P0 MOV R6, R14 ;  /* 0x0000000e00060202 */ /* 0x001fe20000000f00 */
        /* <DEDUP_REMOVED lines=23> */
[----:B0-----:R-:W-:Y:S01]  /*aa80*/  @P0 IMAD.MOV.U32 R6, RZ, RZ, R14 ;  /* 0x000000ffff060224 */ /* 0x001fe200078e000e */
[----:B------:R-:W-:-:S05]  /*aa90*/  @P0 MOV R7, R15 ;  /* 0x0000000f00070202 */ /* 0x000fca0000000f00 */
        /* <DEDUP_REMOVED lines=25> */
[----:B------:R-:W-:Y:S02]  /*ac30*/  ISETP.GT.AND P0, PT, R0, 0x68, P2 ;  /* 0x000000680000780c */ /* 0x000fe40001704270 */
[----:B0-----:R-:W-:Y:S01]  /*ac40*/  @P3 MOV R6, R14 ;  /* 0x0000000e00063202 */ /* 0x001fe20000000f00 */
        /* <DEDUP_REMOVED lines=14> */
[C---:B------:R-:W-:Y:S02]  /*ad30*/  ISETP.GT.AND P3, PT, R0.reuse, 0x78, P1 ;  /* 0x000000780000780c */ /* 0x040fe40000f64270 */
[C---:B------:R-:W-:Y:S01]  /*ad40*/  ISETP.GT.AND P1, PT, R0.reuse, 0x79, P1 ;  /* 0x000000790000780c */ /* 0x040fe20000f24270 */
[----:B------:R-:W-:Y:S01]  /*ad50*/  @P4 STG.E.U16 desc[UR36][R4.64+0xe0], R80 ;  /* 0x0000e05004004986 */ /* 0x000fe2000c101524 */
[----:B------:R-:W-:-:S03]  /*ad60*/  ISETP.GT.AND P4, PT, R0, 0x71, P2 ;  /* 0x000000710000780c */ /* 0x000fc60001784270 */
[----:B------:R-:W-:Y:S01]  /*ad70*/  @P5 STG.E.U16 desc[UR36][R4.64+0xe2], R81 ;  /* 0x0000e25104005986 */ /* 0x000fe2000c101524 */
[C---:B------:R-:W-:Y:S02]  /*ad80*/  ISETP.GT.AND P5, PT, R0.reuse, 0x78, P2 ;  /* 0x000000780000780c */ /* 0x040fe400017a4270 */
[----:B------:R-:W-:Y:S01]  /*ad90*/  ISETP.GT.AND P2, PT, R0, 0x79, P2 ;  /* 0x000000790000780c */ /* 0x000fe20001744270 */
[----:B0-----:R-:W-:Y:S02]  /*ada0*/  @P0 IMAD.MOV.U32 R6, RZ, RZ, R14 ;  /* 0x000000ffff060224 */ /* 0x001fe400078e000e */
[----:B------:R-:W-:-:S05]  /*adb0*/  @P0 IMAD.MOV.U32 R7, RZ, RZ, R15 ;  /* 0x000000ffff070224 */ /* 0x000fca00078e000f */
[----:B------:R0:W-:Y:S02]  /*adc0*/  @P0 STG.E.U16 desc[UR36][R6.64+0xe0], R82 ;  /* 0x0000e05206000986 */ /* 0x0001e4000c101524 */
[----:B0-----:R-:W-:Y:S01]  /*add0*/  @P4 IMAD.MOV.U32 R6, RZ, RZ, R14 ;  /* 0x000000ffff064224 */ /* 0x001fe200078e000e */
[----:B------:R-:W-:-:S05]  /*ade0*/  @P4 MOV R7, R15 ;  /* 0x0000000f00074202 */ /* 0x000fca0000000f00 */
[----:B------:R-:W-:Y:S04]  /*adf0*/  @P4 STG.E.U16 desc[UR36][R6.64+0xe2], R83 ;  /* 0x0000e25306004986 */ /* 0x000fe8000c101524 */
[----:B------:R-:W-:Y:S04]  /*ae00*/  @P3 STG.E.U16 desc[UR36][R4.64+0xf0], R84 ;  /* 0x0000f05404003986 */ /* 0x000fe8000c101524 */
[----:B------:R0:W-:Y:S02]  /*ae10*/  @P1 STG.E.U16 desc[UR36][R4.64+0xf2], R85 ;  /* 0x0000f25504001986 */ /* 0x0001e4000c101524 */
[----:B0-----:R-:W-:-:S02]  /*ae20*/  @P5 IMAD.MOV.U32 R4, RZ, RZ, R14 ;  /* 0x000000ffff045224 */ /* 0x001fc400078e000e */
[----:B------:R-:W-:-:S05]  /*ae30*/  @P5 IMAD.MOV.U32 R5, RZ, RZ, R15 ;  /* 0x000000ffff055224 */ /* 0x000fca00078e000f */
[----:B------:R0:W-:Y:S04]  /*ae40*/  @P5 STG.E.U16 desc[UR36][R4.64+0xf0], R86 ;  /* 0x0000f05604005986 */ /* 0x0001e8000c101524 */
[----:B------:R0:W-:Y:S02]  /*ae50*/  @P2 STG.E.U16 desc[UR36][R14.64+0xf2], R87 ;  /* 0x0000f2570e002986 */ /* 0x0001e4000c101524 */
.L_x_284:
[----:B------:R-:W-:Y:S05]  /*ae60*/  BSYNC B0 ;  /* 0x0000000000007941 */ /* 0x000fea0003800000 */
.L_x_32:
[----:B------:R-:W-:Y:S01]  /*ae70*/  ULDC UR4, c[0x0][0xc] ;  /* 0x0000030000047ab9 */ /* 0x000fe20000000800 */
[----:B------:R-:W-:Y:S01]  /*ae80*/  ULDC UR5, c[0x0][0x10] ;  /* 0x0000040000057ab9 */ /* 0x000fe20000000800 */
[----:B0-----:R-:W0:Y:S01]  /*ae90*/  LDC R3, c[0x0][0x14] ;  /* 0x00000500ff037b82 */ /* 0x001e220000000800 */
[----:B------:R-:W-:Y:S01]  /*aea0*/  UIMAD.WIDE.U32 UR4, UR4, UR5, URZ ;  /* 0x00000005040472a5 */ /* 0x000fe2000f8e003f */
[----:B------:R-:W-:Y:S01]  /*aeb0*/  PRMT R0, RZ, 0x7610, R0 ;  /* 0x00007610ff007816 */ /* 0x000fe20000000000 */
[----:B-----5:R-:W-:Y:S02]  /*aec0*/  IMAD.MOV.U32 R154, RZ, RZ, -0x1 ;  /* 0xffffffffff9a7424 */ /* 0x020fe400078e00ff */
[----:B------:R-:W-:Y:S02]  /*aed0*/  IMAD.MOV.U32 R23, RZ, RZ, -0x1 ;  /* 0xffffffffff177424 */ /* 0x000fe400078e00ff */
[----:B0-----:R-:W-:-:S04]  /*aee0*/  IMAD.WIDE.U32 R16, R3, UR4, R16 ;  /* 0x0000000403107c25 */ /* 0x001fc8000f8e0010 */
[----:B------:R-:W-:Y:S01]  /*aef0*/  IMAD R3, R3, UR5, RZ ;  /* 0x0000000503037c24 */ /* 0x000fe2000f8e02ff */
[----:B------:R-:W-:Y:S02]  /*af00*/  ULDC.64 UR4, c[0x0][0x650] ;  /* 0x0001940000047ab9 */ /* 0x000fe40000000a00 */
[----:B------:R-:W-:Y:S01]  /*af10*/  ISETP.GE.U32.AND P0, PT, R16, UR4, PT ;  /* 0x0000000410007c0c */ /* 0x000fe2000bf06070 */
[----:B------:R-:W-:-:S05]  /*af20*/  IMAD.IADD R17, R17, 0x1, R3 ;  /* 0x0000000111117824 */ /* 0x000fca00078e0203 */
[----:B------:R-:W-:-:S13]  /*af30*/  ISETP.GE.U32.AND.EX P0, PT, R17, UR5, PT, P0 ;  /* 0x0000000511007c0c */ /* 0x000fda000bf06100 */
[----:B------:R-:W-:Y:S05]  /*af40*/  @P0 BRA `(.L_x_285) ;  /* 0x0000000400640947 */ /* 0x000fea0003800000 */
[----:B------:R-:W0:Y:S01]  /*af50*/  S2R R12, SR_CTAID.X ;  /* 0x00000000000c7919 */ /* 0x000e220000002500 */
[----:B-12---:R-:W1:Y:S01]  /*af60*/  LDC.64 R10, c[0x0][0x628] ;  /* 0x00018a00ff0a7b82 */ /* 0x006e620000000a00 */
[----:B------:R-:W-:Y:S01]  /*af70*/  ULDC UR4, c[0x0][0x150] ;  /* 0x0000540000047ab9 */ /* 0x000fe20000000800 */
[----:B------:R-:W-:Y:S01]  /*af80*/  IMAD.MOV.U32 R8, RZ, RZ, R16 ;  /* 0x000000ffff087224 */ /* 0x000fe200078e0010 */
[----:B------:R-:W2:Y:S01]  /*af90*/  S2R R24, SR_CTAID.Y ;  /* 0x0000000000187919 */ /* 0x000ea20000002600 */
[----:B------:R-:W-:-:S04]  /*afa0*/  IMAD.MOV.U32 R9, RZ, RZ, R17 ;  /* 0x000000ffff097224 */ /* 0x000fc800078e0011 */
[----:B------:R-:W2:Y:S08]  /*afb0*/  LDC R21, c[0x0][0x144] ;  /* 0x00005100ff157b82 */ /* 0x000eb00000000800 */
[----:B------:R-:W2:Y:S08]  /*afc0*/  LDC R0, c[0x0][0x630] ;  /* 0x00018c00ff007b82 */ /* 0x000eb00000000800 */
[----:B------:R-:W2:Y:S01]  /*afd0*/  LDC.64 R14, c[0x0][0x620] ;  /* 0x00018800ff0e7b82 */ /* 0x000ea20000000a00 */
[----:B-1----:R-:W-:-:S04]  /*afe0*/  ISETP.NE.U32.AND P0, PT, R10, RZ, PT ;  /* 0x000000ff0a00720c */ /* 0x002fc80003f05070 */
[----:B------:R-:W-:Y:S02]  /*aff0*/  ISETP.NE.AND.EX P0, PT, R11, RZ, PT, P0 ;  /* 0x000000ff0b00720c */ /* 0x000fe40003f05300 */
[----:B0-----:R-:W-:-:S05]  /*b000*/  I2FP.F32.U32 R3, R12 ;  /* 0x0000000c00037245 */ /* 0x001fca0000201000 */
[----:B------:R-:W-:-:S04]  /*b010*/  FMUL R3, R3, UR4 ;  /* 0x0000000403037c20 */ /* 0x000fc80008400000 */
[----:B------:R0:W1:Y:S02]  /*b020*/  F2I.U32.TRUNC.NTZ R20, R3 ;  /* 0x0000000300147305 */ /* 0x000064000020f000 */
[----:B------:R-:W-:Y:S05]  /*b030*/  @!P0 BRA `(.L_x_286) ;  /* 0x0000000000288947 */ /* 0x000fea0003800000 */
[----:B0-----:R-:W0:Y:S02]  /*b040*/  LDC R3, c[0x0][0x634] ;  /* 0x00018d00ff037b82 */ /* 0x001e240000000800 */
[----:B0-----:R-:W-:-:S05]  /*b050*/  IADD3 R3, P0, R16, R3, RZ ;  /* 0x0000000310037210 */ /* 0x001fca0007f1e0ff */
[----:B------:R-:W-:-:S04]  /*b060*/  IMAD.X R13, RZ, RZ, R17, P0 ;  /* 0x000000ffff0d7224 */ /* 0x000fc800000e0611 */
[----:B------:R-:W-:-:S04]  /*b070*/  IMAD.WIDE.U32 R4, R13, R10, RZ ;  /* 0x0000000a0d047225 */ /* 0x000fc800078e00ff */
[----:B------:R-:W-:-:S04]  /*b080*/  IMAD.WIDE.U32 R6, P0, R3, R11, R4 ;  /* 0x0000000b03067225 */ /* 0x000fc80007800004 */
[----:B------:R-:W-:Y:S01]  /*b090*/  IMAD.WIDE.U32 R4, R3, R10, RZ ;  /* 0x0000000a03047225 */ /* 0x000fe200078e00ff */
[----:B------:R-:W-:-:S03]  /*b0a0*/  IADD3.X R9, RZ, RZ, RZ, P0, !PT ;  /* 0x000000ffff097210 */ /* 0x000fc600007fe4ff */
[----:B------:R-:W-:Y:S01]  /*b0b0*/  IMAD.MOV.U32 R8, RZ, RZ, R7 ;  /* 0x000000ffff087224 */ /* 0x000fe200078e0007 */
[----:B------:R-:W-:-:S05]  /*b0c0*/  IADD3 RZ, P0, R5, R6, RZ ;  /* 0x0000000605ff7210 */ /* 0x000fca0007f1e0ff */
[----:B------:R-:W-:-:S08]  /*b0d0*/  IMAD.WIDE.U32.X R8, R13, R11, R8, P0 ;  /* 0x0000000b0d087225 */ /* 0x000fd000000e0408 */
.L_x_286:
[----:B------:R-:W5:Y:S01]  /*b0e0*/  LDC.64 R30, c[0x0][0x640] ;  /* 0x00019000ff1e7b82 */ /* 0x000f620000000a00 */
[-CC-:B--2---:R-:W-:Y:S01]  /*b0f0*/  SHF.R.U64 R23, R8, R0.reuse, R9.reuse ;  /* 0x0000000008177219 */ /* 0x184fe20000001209 */
[----:B-1----:R-:W-:Y:S01]  /*b100*/  IMAD.MOV R20, RZ, RZ, -R20 ;  /* 0x000000ffff147224 */ /* 0x002fe200078e0a14 */
[----:B------:R-:W-:Y:S01]  /*b110*/  SHF.R.U32.HI R0, RZ, R0, R9 ;  /* 0x00000000ff007219 */ /* 0x000fe20000011609 */
[----:B------:R-:W-:Y:S01]  /*b120*/  ULDC UR4, c[0x0][0x154] ;  /* 0x0000550000047ab9 */ /* 0x000fe20000000800 */
[----:B0-----:R-:W-:Y:S01]  /*b130*/  IADD3 R3, P0, RZ, -R23, RZ ;  /* 0x80000017ff037210 */ /* 0x001fe20007f1e0ff */
[----:B------:R-:W-:Y:S02]  /*b140*/  IMAD R26, R21, R20, R12 ;  /* 0x00000014151a7224 */ /* 0x000fe400078e020c */
[----:B------:R-:W0:Y:S01]  /*b150*/  LDC R6, c[0x0][0x618] ;  /* 0x00018600ff067b82 */ /* 0x000e220000000800 */
[----:B------:R-:W-:Y:S02]  /*b160*/  IMAD.MOV.U32 R7, RZ, RZ, 0x1 ;  /* 0x00000001ff077424 */ /* 0x000fe400078e00ff */
[----:B------:R-:W-:-:S04]  /*b170*/  IMAD.X R5, RZ, RZ, ~R0, P0 ;  /* 0x000000ffff057224 */ /* 0x000fc800000e0e00 */
[-C--:B------:R-:W-:Y:S01]  /*b180*/  IMAD R0, R5, R14.reuse, RZ ;  /* 0x0000000e05007224 */ /* 0x080fe200078e02ff */
[----:B------:R-:W1:Y:S01]  /*b190*/  LDC R8, c[0x0][0x608] ;  /* 0x00018200ff087b82 */ /* 0x000e620000000800 */
[----:B------:R-:W-:-:S04]  /*b1a0*/  IMAD.WIDE.U32 R4, R3, R14, R16 ;  /* 0x0000000e03047225 */ /* 0x000fc800078e0010 */
[----:B------:R-:W-:Y:S01]  /*b1b0*/  IMAD R3, R3, R15, R0 ;  /* 0x0000000f03037224 */ /* 0x000fe200078e0200 */
[----:B------:R-:W-:Y:S02]  /*b1c0*/  I2FP.F32.U32 R0, R24 ;  /* 0x0000001800007245 */ /* 0x000fe40000201000 */
[----:B------:R-:W2:Y:S01]  /*b1d0*/  LDC R28, c[0x0][0x658] ;  /* 0x00019600ff1c7b82 */ /* 0x000ea20000000800 */
[----:B------:R-:W-:Y:S01]  /*b1e0*/  IMAD.IADD R3, R5, 0x1, R3 ;  /* 0x0000000105037824 */ /* 0x000fe200078e0203 */
[----:B-----5:R-:W-:Y:S01]  /*b1f0*/  ISETP.NE.U32.AND P0, PT, R30, RZ, PT ;  /* 0x000000ff1e00720c */ /* 0x020fe20003f05070 */
[----:B------:R-:W-:Y:S01]  /*b200*/  FMUL R0, R0, UR4 ;  /* 0x0000000400007c20 */ /* 0x000fe20008400000 */
[----:B------:R-:W-:Y:S02]  /*b210*/  IMAD.MOV.U32 R5, RZ, RZ, -0x1 ;  /* 0xffffffffff057424 */ /* 0x000fe400078e00ff */
[----:B------:R-:W-:Y:S01]  /*b220*/  ISETP.NE.AND.EX P0, PT, R31, RZ, PT, P0 ;  /* 0x000000ff1f00720c */ /* 0x000fe20003f05300 */
[----:B------:R1:W2:Y:S01]  /*b230*/  F2I.U32.TRUNC.NTZ R13, R0 ;  /* 0x00000000000d7305 */ /* 0x0002a2000020f000 */
[----:B------:R-:W3:Y:S01]  /*b240*/  LDC R15, c[0x0][0x148] ;  /* 0x00005200ff0f7b82 */ /* 0x000ee20000000800 */
[----:B0-----:R-:W-:-:S02]  /*b250*/  SHF.R.U64 R12, R4, R6, R3 ;  /* 0x00000006040c7219 */ /* 0x001fc40000001203 */
[----:B------:R-:W-:-:S05]  /*b260*/  SHF.R.U32.HI R3, RZ, R6, R3 ;  /* 0x00000006ff037219 */ /* 0x000fca0000011603 */
[----:B------:R-:W0:Y:S01]  /*b270*/  LDC R20, c[0x0][0x600] ;  /* 0x00018000ff147b82 */ /* 0x000e220000000800 */
[-CC-:B-1----:R-:W-:Y:S02]  /*b280*/  SHF.R.U64 R10, R12, R8.reuse, R3.reuse ;  /* 0x000000080c0a7219 */ /* 0x182fe40000001203 */
[----:B------:R-:W-:-:S05]  /*b290*/  SHF.R.U32.HI R3, RZ, R8, R3 ;  /* 0x00000008ff037219 */ /* 0x000fca0000011603 */
[----:B------:R-:W1:Y:S01]  /*b2a0*/  LDC R21, c[0x0][0x648] ;  /* 0x00019200ff157b82 */ /* 0x000e620000000800 */
[-C--:B--2---:R-:W-:Y:S02]  /*b2b0*/  SHF.L.U32 R4, R5, R28.reuse, RZ ;  /* 0x0000001c05047219 */ /* 0x084fe400000006ff */
[-CC-:B------:R-:W-:Y:S02]  /*b2c0*/  SHF.R.U64 R14, R10, R28.reuse, R3.reuse ;  /* 0x0000001c0a0e7219 */ /* 0x180fe40000001203 */
[----:B------:R-:W-:Y:S02]  /*b2d0*/  SHF.R.U32.HI R5, RZ, R28, R3 ;  /* 0x0000001cff057219 */ /* 0x000fe40000011603 */
[----:B------:R-:W-:Y:S01]  /*b2e0*/  LOP3.LUT R153, RZ, R4, RZ, 0x33, !PT ;  /* 0x00000004ff997212 */ /* 0x000fe200078e33ff */
[----:B------:R-:W2:Y:S01]  /*b2f0*/  LDC R25, c[0x0][0x638] ;  /* 0x00018e00ff197b82 */ /* 0x000ea20000000800 */
[----:B------:R-:W-:Y:S01]  /*b300*/  SHF.L.U32 R28, R7, R28, RZ ;  /* 0x0000001c071c7219 */ /* 0x000fe200000006ff */
[----:B------:R-:W-:-:S06]  /*b310*/  IMAD.MOV.U32 R4, RZ, RZ, R14 ;  /* 0x000000ffff047224 */ /* 0x000fcc00078e000e */
[----:B------:R-:W0:Y:S01]  /*b320*/  LDC R27, c[0x0][0x610] ;  /* 0x00018400ff1b7b82 */ /* 0x000e220000000800 */
[----:B------:R-:W-:Y:S05]  /*b330*/  @!P0 BRA `(.L_x_287) ;  /* 0x0000000000288947 */ /* 0x000fea0003800000 */
[----:B------:R-:W5:Y:S02]  /*b340*/  LDC R3, c[0x0][0x64c] ;  /* 0x00019300ff037b82 */ /* 0x000f640000000800 */
[----:B-----5:R-:W-:-:S05]  /*b350*/  IADD3 R3, P0, R14, R3, RZ ;  /* 0x000000030e037210 */ /* 0x020fca0007f1e0ff */
        /* <DEDUP_REMOVED lines=8> */
.L_x_287:
[----:B------:R-:W-:Y:S01]  /*b3e0*/  ISETP.NE.AND P0, PT, R2, 0x1, PT ;  /* 0x000000010200780c */ /* 0x000fe20003f05270 */
[----:B------:R-:W-:Y:S01]  /*b3f0*/  IMAD.MOV R13, RZ, RZ, -R13 ;  /* 0x000000ffff0d7224 */ /* 0x000fe200078e0a0d */
[----:B-1----:R-:W-:Y:S01]  /*b400*/  SHF.R.U64 R0, R4, R21, R5 ;  /* 0x0000001504007219 */ /* 0x002fe20000001205 */
[----:B0-----:R-:W-:Y:S01]  /*b410*/  VIADD R5, R20, 0xffffffff ;  /* 0xffffffff14057836 */ /* 0x001fe20000000000 */
[----:B------:R-:W-:-:S03]  /*b420*/  LOP3.LUT R153, R10, R153, RZ, 0xc0, !PT ;  /* 0x000000990a997212 */ /* 0x000fc600078ec0ff */
[----:B------:R-:W-:Y:S01]  /*b430*/  IMAD.MOV R3, RZ, RZ, -R0 ;  /* 0x000000ffff037224 */ /* 0x000fe200078e0a00 */
[----:B------:R-:W-:Y:S01]  /*b440*/  LOP3.LUT R5, R12, R5, RZ, 0xc0, !PT ;  /* 0x000000050c057212 */ /* 0x000fe200078ec0ff */
[----:B------:R-:W-:Y:S02]  /*b450*/  IMAD R153, R28, R0, R153 ;  /* 0x000000001c997224 */ /* 0x000fe400078e0299 */
[----:B--2---:R-:W-:Y:S02]  /*b460*/  IMAD R0, R3, R25, R14 ;  /* 0x0000001903007224 */ /* 0x004fe400078e020e */
[----:B---3--:R-:W-:Y:S02]  /*b470*/  @P0 IMAD R26, R15, R13, R24 ;  /* 0x0000000d0f1a0224 */ /* 0x008fe400078e0218 */
[----:B------:R-:W-:Y:S02]  /*b480*/  IMAD R4, R0, R20, R5 ;  /* 0x0000001400047224 */ /* 0x000fe400078e0205 */
[----:B------:R-:W-:-:S02]  /*b490*/  IMAD R153, R153, R27, R26 ;  /* 0x0000001b99997224 */ /* 0x000fc400078e021a */
[----:B------:R-:W-:-:S03]  /*b4a0*/  IMAD.MOV.U32 R3, RZ, RZ, 0x1 ;  /* 0x00000001ff037424 */ /* 0x000fc600078e00ff */
[----:B------:R-:W-:Y:S02]  /*b4b0*/  SEL R154, R4, R153, !P0 ;  /* 0x00000099049a7207 */ /* 0x000fe40004000000 */
[----:B------:R-:W-:Y:S02]  /*b4c0*/  PRMT R0, R3, 0x7610, R0 ;  /* 0x0000761003007816 */ /* 0x000fe40000000000 */
[----:B------:R-:W-:-:S07]  /*b4d0*/  SEL R153, R153, R4, !P0 ;  /* 0x0000000499997207 */ /* 0x000fce0004000000 */
.L_x_285:
[----:B------:R-:W-:-:S13]  /*b4e0*/  LOP3.LUT P0, RZ, R0, 0xff, RZ, 0xc0, !PT ;  /* 0x000000ff00ff7812 */ /* 0x000fda000780c0ff */
[----:B------:R-:W-:Y:S05]  /*b4f0*/  @P0 BRA `(.L_x_288) ;  /* 0xffffff5c00380947 */ /* 0x000fea000383ffff */
[----:B------:R-:W-:Y:S05]  /*b500*/  EXIT ;  /* 0x000000000000794d */ /* 0x000fea0003800000 */
.L_x_7:
[----:B------:R-:W-:Y:S01]  /*b510*/  ULDC.64 UR4, c[0x0][0x650] ;  /* 0x0001940000047ab9 */ /* 0x000fe20000000a00 */
[----:B------:R-:W-:Y:S01]  /*b520*/  PRMT R8, RZ, 0x7610, R8 ;  /* 0x00007610ff087816 */ /* 0x000fe20000000008 */
[----:B------:R-:W-:Y:S01]  /*b530*/  IMAD.MOV.U32 R12, RZ, RZ, -0x1 ;  /* 0xffffffffff0c7424 */ /* 0x000fe200078e00ff */
[----:B------:R-:W-:Y:S01]  /*b540*/  ISETP.GE.U32.AND P0, PT, R16, UR4, PT ;  /* 0x0000000410007c0c */ /* 0x000fe2000bf06070 */
[----:B------:R-:W-:Y:S02]  /*b550*/  IMAD.MOV.U32 R6, RZ, RZ, -0x1 ;  /* 0xffffffffff067424 */ /* 0x000fe400078e00ff */
[----:B------:R-:W-:Y:S01]  /*b560*/  IMAD.MOV.U32 R13, RZ, RZ, -0x1 ;  /* 0xffffffffff0d7424 */ /* 0x000fe200078e00ff */
[----:B------:R-:W-:-:S13]  /*b570*/  ISETP.GE.U32.AND.EX P0, PT, R17, UR5, PT, P0 ;  /* 0x0000000511007c0c */ /* 0x000fda000bf06100 */
[----:B------:R-:W-:Y:S05]  /*b580*/  @P0 BRA `(.L_x_289) ;  /* 0x0000000400280947 */ /* 0x000fea0003800000 */
[----:B------:R-:W0:Y:S01]  /*b590*/  LDC.64 R14, c[0x0][0x628] ;  /* 0x00018a00ff0e7b82 */ /* 0x000e220000000a00 */
[----:B------:R-:W-:Y:S01]  /*b5a0*/  MOV R12, R16 ;  /* 0x00000010000c7202 */ /* 0x000fe20000000f00 */
[----:B------:R-:W-:-:S06]  /*b5b0*/  IMAD.MOV.U32 R13, RZ, RZ, R17 ;  /* 0x000000ffff0d7224 */ /* 0x000fcc00078e0011 */
        /* <DEDUP_REMOVED lines=15> */
.L_x_290:
[----:B------:R-:W0:Y:S01]  /*b6b0*/  LDC.64 R28, c[0x0][0x640] ;  /* 0x00019000ff1c7b82 */ /* 0x000e220000000a00 */
[-CC-:B------:R-:W-:Y:S01]  /*b6c0*/  SHF.R.U64 R21, R12, R6.reuse, R13.reuse ;  /* 0x000000060c157219 */ /* 0x180fe2000000120d */
[----:B------:R-:W-:Y:S01]  /*b6d0*/  IMAD.MOV.U32 R30, RZ, RZ, 0x1 ;  /* 0x00000001ff1e7424 */ /* 0x000fe200078e00ff */
[----:B------:R-:W-:Y:S02]  /*b6e0*/  SHF.R.U32.HI R6, RZ, R6, R13 ;  /* 0x00000006ff067219 */ /* 0x000fe4000001160d */
[----:B------:R-:W-:-:S03]  /*b6f0*/  IADD3 R11, P0, RZ, -R21, RZ ;  /* 0x80000015ff0b7210 */ /* 0x000fc60007f1e0ff */
        /* <DEDUP_REMOVED lines=8> */
[----:B------:R-:W-:-:S03]  /*b780*/  IMAD.IADD R9, R9, 0x1, R11 ;  /* 0x0000000109097824 */ /* 0x000fc600078e020b */
[----:B------:R-:W-:-:S03]  /*b790*/  ISETP.NE.AND.EX P0, PT, R29, RZ, PT, P0 ;  /* 0x000000ff1d00720c */ /* 0x000fc60003f05300 */
[----:B------:R-:W0:Y:S01]  /*b7a0*/  LDC R22, c[0x0][0x600] ;  /* 0x00018000ff167b82 */ /* 0x000e220000000800 */
[-CC-:B-1----:R-:W-:Y:S01]  /*b7b0*/  SHF.R.U64 R14, R8, R10.reuse, R9.reuse ;  /* 0x0000000a080e7219 */ /* 0x182fe20000001209 */
[----:B------:R-:W-:Y:S01]  /*b7c0*/  IMAD.MOV.U32 R8, RZ, RZ, -0x1 ;  /* 0xffffffffff087424 */ /* 0x000fe200078e00ff */
[----:B------:R-:W-:-:S05]  /*b7d0*/  SHF.R.U32.HI R9, RZ, R10, R9 ;  /* 0x0000000aff097219 */ /* 0x000fca0000011609 */
[----:B------:R-:W1:Y:S01]  /*b7e0*/  LDC R24, c[0x0][0x648] ;  /* 0x00019200ff187b82 */ /* 0x000e620000000800 */
[-CC-:B--2---:R-:W-:Y:S02]  /*b7f0*/  SHF.R.U64 R23, R14, R12.reuse, R9.reuse ;  /* 0x0000000c0e177219 */ /* 0x184fe40000001209 */
[----:B------:R-:W-:-:S05]  /*b800*/  SHF.R.U32.HI R6, RZ, R12, R9 ;  /* 0x0000000cff067219 */ /* 0x000fca0000011609 */
[----:B------:R-:W2:Y:S01]  /*b810*/  LDC R26, c[0x0][0x638] ;  /* 0x00018e00ff1a7b82 */ /* 0x000ea20000000800 */
[-C--:B---3--:R-:W-:Y:S02]  /*b820*/  SHF.L.U32 R8, R8, R27.reuse, RZ ;  /* 0x0000001b08087219 */ /* 0x088fe400000006ff */
[-CC-:B------:R-:W-:Y:S02]  /*b830*/  SHF.R.U64 R25, R23, R27.reuse, R6.reuse ;  /* 0x0000001b17197219 */ /* 0x180fe40000001206 */
[----:B------:R-:W-:Y:S02]  /*b840*/  LOP3.LUT R32, RZ, R8, RZ, 0x33, !PT ;  /* 0x00000008ff207212 */ /* 0x000fe400078e33ff */
[----:B------:R-:W-:Y:S01]  /*b850*/  SHF.R.U32.HI R9, RZ, R27, R6 ;  /* 0x0000001bff097219 */ /* 0x000fe20000011606 */
[----:B------:R-:W3:Y:S01]  /*b860*/  LDC R31, c[0x0][0x610] ;  /* 0x00018400ff1f7b82 */ /* 0x000ee20000000800 */
[----:B------:R-:W-:Y:S01]  /*b870*/  MOV R8, R25 ;  /* 0x0000001900087202 */ /* 0x000fe20000000f00 */
[----:B------:R-:W-:Y:S06]  /*b880*/  @!P0 BRA `(.L_x_291) ;  /* 0x0000000000288947 */ /* 0x000fec0003800000 */
        /* <DEDUP_REMOVED lines=10> */
.L_x_291:
[----:B------:R-:W-:Y:S01]  /*b930*/  ISETP.NE.AND P0, PT, R2, 0x1, PT ;  /* 0x000000010200780c */ /* 0x000fe20003f05270 */
[----:B------:R-:W-:Y:S01]  /*b940*/  IMAD.MOV.U32 R13, RZ, RZ, R21 ;  /* 0x000000ffff0d7224 */ /* 0x000fe200078e0015 */
[----:B-1----:R-:W-:Y:S01]  /*b950*/  SHF.R.U64 R6, R8, R24, R9 ;  /* 0x0000001808067219 */ /* 0x002fe20000001209 */
[----:B0-----:R-:W-:Y:S01]  /*b960*/  VIADD R9, R22, 0xffffffff ;  /* 0xffffffff16097836 */ /* 0x001fe20000000000 */
[----:B------:R-:W-:Y:S02]  /*b970*/  SHF.L.U32 R30, R30, R27, RZ ;  /* 0x0000001b1e1e7219 */ /* 0x000fe400000006ff */
[----:B------:R-:W-:Y:S01]  /*b980*/  LOP3.LUT R5, R23, R32, RZ, 0xc0, !PT ;  /* 0x0000002017057212 */ /* 0x000fe200078ec0ff */
[----:B------:R-:W-:-:S04]  /*b990*/  IMAD.MOV R8, RZ, RZ, -R6 ;  /* 0x000000ffff087224 */ /* 0x000fc800078e0a06 */
[----:B------:R-:W-:Y:S01]  /*b9a0*/  IMAD R6, R30, R6, R5 ;  /* 0x000000061e067224 */ /* 0x000fe200078e0205 */
[----:B------:R-:W-:Y:S01]  /*b9b0*/  LOP3.LUT R5, R14, R9, RZ, 0xc0, !PT ;  /* 0x000000090e057212 */ /* 0x000fe200078ec0ff */
[----:B------:R-:W-:Y:S02]  /*b9c0*/  @P0 IMAD R3, R7, R20, R4 ;  /* 0x0000001407030224 */ /* 0x000fe400078e0204 */
[----:B--2---:R-:W-:Y:S02]  /*b9d0*/  IMAD R4, R8, R26, R25 ;  /* 0x0000001a08047224 */ /* 0x004fe400078e0219 */
[----:B---3--:R-:W-:Y:S02]  /*b9e0*/  IMAD R3, R6, R31, R3 ;  /* 0x0000001f06037224 */ /* 0x008fe400078e0203 */
[----:B------:R-:W-:Y:S02]  /*b9f0*/  IMAD R4, R4, R22, R5 ;  /* 0x0000001604047224 */ /* 0x000fe400078e0205 */
[----:B------:R-:W-:-:S03]  /*ba00*/  IMAD.MOV.U32 R8, RZ, RZ, 0x1 ;  /* 0x00000001ff087424 */ /* 0x000fc600078e00ff */
[----:B------:R-:W-:Y:S02]  /*ba10*/  SEL R6, R4, R3, !P0 ;  /* 0x0000000304067207 */ /* 0x000fe40004000000 */
[----:B------:R-:W-:-:S07]  /*ba20*/  SEL R12, R3, R4, !P0 ;  /* 0x00000004030c7207 */ /* 0x000fce0004000000 */
.L_x_289:
[----:B------:R-:W-:-:S08]  /*ba30*/  NOP ;  /* 0x0000000000007918 */ /* 0x000fd00000000000 */
[----:B------:R-:W0:-:S00]  /*ba40*/  USETMAXREG.DEALLOC.CTAPOOL 0x28 ;  /* 0x00000028000079c8 */ /* 0x000e0000080e0500 */
[----:B0-----:R-:W-:-:S13]  /*ba50*/  ISETP.NE.AND P0, PT, R0, RZ, PT ;  /* 0x000000ff0000720c */ /* 0x001fda0003f05270 */
[----:B------:R-:W-:Y:S05]  /*ba60*/  @P0 EXIT ;  /* 0x000000000000094d */ /* 0x000fea0003800000 */
[----:B------:R-:W-:Y:S01]  /*ba70*/  LOP3.LUT P0, RZ, R8, 0xff, RZ, 0xc0, !PT ;  /* 0x000000ff08ff7812 */ /* 0x000fe2000780c0ff */
[----:B------:R-:W-:Y:S01]  /*ba80*/  IMAD.MOV.U32 R10, RZ, RZ, 0x1 ;  /* 0x00000001ff0a7424 */ /* 0x000fe200078e00ff */
[----:B------:R-:W-:-:S11]  /*ba90*/  MOV R9, RZ ;  /* 0x000000ff00097202 */ /* 0x000fd60000000f00 */
[----:B------:R-:W-:Y:S05]  /*baa0*/  @!P0 BRA `(.L_x_292) ;  /* 0x0000000c00c88947 */ /* 0x000fea0003800000 */
[----:B------:R-:W0:Y:S01]  /*bab0*/  LDC R0, c[0x0][0x28c] ;  /* 0x0000a300ff007b82 */ /* 0x000e220000000800 */
[----:B------:R-:W-:Y:S01]  /*bac0*/  ULDC UR4, c[0x0][0x658] ;  /* 0x0001960000047ab9 */ /* 0x000fe20000000800 */
[----:B------:R-:W-:Y:S01]  /*bad0*/  UMOV UR11, 0xffffffff ;  /* 0xffffffff000b7882 */ /* 0x000fe20000000000 */
[----:B------:R-:W-:Y:S01]  /*bae0*/  UMOV UR17, 0x1 ;  /* 0x0000000100117882 */ /* 0x000fe20000000000 */
[----:B------:R-:W-:Y:S01]  /*baf0*/  USHF.L.U32 UR11, UR11, UR4, URZ ;  /* 0x000000040b0b7299 */ /* 0x000fe2000800063f */
[----:B------:R-:W-:Y:S01]  /*bb00*/  BSSY B0, `(.L_x_292) ;  /* 0x00000ec000007945 */ /* 0x000fe20003800000 */
[----:B------:R-:W-:Y:S01]  /*bb10*/  ULDC UR9, c[0x0][0xc] ;  /* 0x0000030000097ab9 */ /* 0x000fe20000000800 */
[----:B------:R-:W-:Y:S01]  /*bb20*/  ULDC UR16, c[0x0][0x10] ;  /* 0x0000040000107ab9 */ /* 0x000fe20000000800 */
[----:B------:R-:W1:Y:S01]  /*bb30*/  S2UR UR8, SR_CgaCtaId ;  /* 0x00000000000879c3 */ /* 0x000e620000008800 */
[----:B------:R-:W-:Y:S01]  /*bb40*/  ULOP3.LUT UR13, URZ, UR11, URZ, 0x33, !UPT ;  /* 0x0000000b3f0d7292 */ /* 0x000fe2000f8e333f */
[----:B------:R-:W-:Y:S01]  /*bb50*/  LOP3.LUT R11, R19, 0x2, RZ, 0xfc, !PT ;  /* 0x00000002130b7812 */ /* 0x000fe200078efcff */
[----:B------:R-:W-:Y:S01]  /*bb60*/  IMAD.MOV.U32 R10, RZ, RZ, 0x1 ;  /* 0x00000001ff0a7424 */ /* 0x000fe200078e00ff */
[----:B------:R-:W-:Y:S01]  /*bb70*/  ULDC UR5, c[0x0][0x600] ;  /* 0x0001800000057ab9 */ /* 0x000fe20000000800 */
[----:B------:R-:W-:Y:S01]  /*bb80*/  IMAD.MOV.U32 R9, RZ, RZ, RZ ;  /* 0x000000ffff097224 */ /* 0x000fe200078e00ff */
[----:B------:R-:W-:Y:S01]  /*bb90*/  UMOV UR30, 0x1111 ;  /* 0x00001111001e7882 */ /* 0x000fe20000000000 */
[----:B------:R-:W-:-:S02]  /*bba0*/  UIADD3 UR5, UR5, -0x1, URZ ;  /* 0xffffffff05057890 */ /* 0x000fc4000fffe03f */
[----:B------:R-:W-:Y:S01]  /*bbb0*/  USHF.L.U32 UR4, UR17, UR4, URZ ;  /* 0x0000000411047299 */ /* 0x000fe2000800063f */
[----:B------:R-:W-:Y:S01]  /*bbc0*/  ULDC.64 UR40, c[0x0][0x198] ;  /* 0x0000660000287ab9 */ /* 0x000fe20000000a00 */
[----:B0-----:R-:W-:-:S05]  /*bbd0*/  VIADD R0, R0, 0x7f ;  /* 0x0000007f00007836 */ /* 0x001fca0000000000 */
[----:B------:R-:W-:Y:S01]  /*bbe0*/  SHF.R.S32.HI R3, RZ, 0x1f, R0 ;  /* 0x0000001fff037819 */ /* 0x000fe20000011400 */
[----:B-1----:R-:W-:-:S03]  /*bbf0*/  USHF.R.U32.HI UR37, URZ, 0x2, UR8 ;  /* 0x000000023f257899 */ /* 0x002fc60008011608 */
[----:B------:R-:W-:Y:S01]  /*bc00*/  LEA.HI R3, R3, R0, RZ, 0x7 ;  /* 0x0000000003037211 */ /* 0x000fe200078f38ff */
[----:B------:R-:W-:Y:S01]  /*bc10*/  ULOP3.LUT UR10, UR8, 0x3, URZ, 0xc0, !UPT ;  /* 0x00000003080a7892 */ /* 0x000fe2000f8ec03f */
[----:B------:R-:W-:Y:S01]  /*bc20*/  IMAD.MOV.U32 R0, RZ, RZ, 0x1 ;  /* 0x00000001ff007424 */ /* 0x000fe200078e00ff */
[----:B------:R-:W-:Y:S01]  /*bc30*/  USHF.L.U32 UR6, UR8, 0x5, URZ ;  /* 0x0000000508067899 */ /* 0x000fe2000800063f */
[--C-:B------:R-:W-:Y:S01]  /*bc40*/  SHF.R.S32.HI R8, RZ, 0x7, R3.reuse ;  /* 0x00000007ff087819 */ /* 0x100fe20000011403 */
[----:B------:R-:W-:Y:S02]  /*bc50*/  USHF.L.U32 UR7, UR8, 0xb, URZ ;  /* 0x0000000b08077899 */ /* 0x000fe4000800063f */
[----:B------:R-:W-:Y:S01]  /*bc60*/  ULOP3.LUT UR8, UR8, 0xfffffffc, URZ, 0xc0, !UPT ;  /* 0xfffffffc08087892 */ /* 0x000fe2000f8ec03f */
[----:B------:R-:W-:Y:S01]  /*bc70*/  PRMT R3, R0, 0x7610, R3 ;  /* 0x0000761000037816 */ /* 0x000fe20000000003 */
[----:B------:R-:W-:Y:S01]  /*bc80*/  UISETP.GT.U32.AND UP0, UPT, UR10, 0xffff, UPT ;  /* 0x0000ffff0a00788c */ /* 0x000fe2000bf04070 */
[----:B------:R-:W-:Y:S01]  /*bc90*/  VIADD R0, R8, 0x1 ;  /* 0x0000000108007836 */ /* 0x000fe20000000000 */
[----:B------:R-:W-:-:S02]  /*bca0*/  ULOP3.LUT UR12, UR8, 0x1, URZ, 0xfc, !UPT ;  /* 0x00000001080c7892 */ /* 0x000fc4000f8efc3f */
[----:B------:R-:W-:Y:S02]  /*bcb0*/  ULOP3.LUT UR14, UR8, 0x2, URZ, 0xfc, !UPT ;  /* 0x00000002080e7892 */ /* 0x000fe4000f8efc3f */
[----:B------:R-:W-:Y:S02]  /*bcc0*/  USHF.L.U32 UR11, UR17, UR8, URZ ;  /* 0x00000008110b7299 */ /* 0x000fe4000800063f */
[----:B------:R-:W-:Y:S02]  /*bcd0*/  ULOP3.LUT UR15, UR8, 0x3, URZ, 0xfc, !UPT ;  /* 0x00000003080f7892 */ /* 0x000fe4000f8efc3f */
[----:B------:R-:W-:Y:S02]  /*bce0*/  UIMAD.WIDE.U32 UR8, UR9, UR16, URZ ;  /* 0x00000010090872a5 */ /* 0x000fe4000f8e003f */
[----:B------:R-:W-:Y:S02]  /*bcf0*/  USHF.L.U32 UR12, UR17, UR12, URZ ;  /* 0x0000000c110c7299 */ /* 0x000fe4000800063f */
[----:B------:R-:W-:-:S02]  /*bd00*/  USHF.L.U32 UR14, UR17, UR14, URZ ;  /* 0x0000000e110e7299 */ /* 0x000fc4000800063f */
[----:B------:R-:W-:Y:S01]  /*bd10*/  USEL UR10, UR10, 0xffff, !UP0 ;  /* 0x0000ffff0a0a7887 */ /* 0x000fe2000c000000 */
[----:B------:R-:W-:Y:S01]  /*bd20*/  ULDC UR16, c[0x0][0x14] ;  /* 0x0000050000107ab9 */ /* 0x000fe20000000800 */
[----:B------:R-:W-:Y:S02]  /*bd30*/  USHF.L.U32 UR15, UR17, UR15, URZ ;  /* 0x0000000f110f7299 */ /* 0x000fe4000800063f */
[----:B------:R-:W-:Y:S02]  /*bd40*/  UIMAD.WIDE.U32 UR38, UR8, UR16, URZ ;  /* 0x00000010082672a5 */ /* 0x000fe4000f8e003f */
[----:B------:R-:W-:Y:S02]  /*bd50*/  UIMAD UR21, UR9, UR16, URZ ;  /* 0x00000010091572a4 */ /* 0x000fe4000f8e023f */
[----:B------:R-:W-:Y:S02]  /*bd60*/  ULOP3.LUT UR11, UR14, UR11, UR12, 0xfe, !UPT ;  /* 0x0000000b0e0b7292 */ /* 0x000fe4000f8efe0c */
[----:B------:R-:W-:-:S02]  /*bd70*/  ULOP3.LUT UR10, UR10, 0xffff, URZ, 0xc0, !UPT ;  /* 0x0000ffff0a0a7892 */ /* 0x000fc4000f8ec03f */
[----:B------:R-:W-:Y:S02]  /*bd80*/  ULOP3.LUT UR6, UR6, 0x60, URZ, 0xc0, !UPT ;  /* 0x0000006006067892 */ /* 0x000fe4000f8ec03f */
[----:B------:R-:W-:Y:S02]  /*bd90*/  ULOP3.LUT UR7, UR7, 0x1800, URZ, 0xc0, !UPT ;  /* 0x0000180007077892 */ /* 0x000fe4000f8ec03f */
[----:B------:R-:W-:Y:S02]  /*bda0*/  UIADD3 UR21, UR39, UR21, URZ ;  /* 0x0000001527157290 */ /* 0x000fe4000fffe03f */
[----:B------:R-:W-:Y:S02]  /*bdb0*/  ULOP3.LUT UR29, UR11, UR15, URZ, 0xfc, !UPT ;  /* 0x0000000f0b1d7292 */ /* 0x000fe4000f8efc3f */
[----:B------:R-:W-:-:S12]  /*bdc0*/  USHF.L.U32 UR30, UR30, UR10, URZ ;  /* 0x0000000a1e1e7299 */ /* 0x000fd8000800063f */
.L_x_303:
[----:B------:R-:W-:-:S03]  /*bdd0*/  UMOV UR8, 0xffffffff ;  /* 0xffffffff00087882 */ /* 0x000fc60000000000 */
[----:B------:R-:W-:Y:S05]  /*bde0*/  BRA.DIV UR8, `(.L_x_293) ;  /* 0x0000000e08987947 */ /* 0x000fea000b800000 */
[----:B------:R-:W-:-:S13]  /*bdf0*/  ELECT P6, URZ, PT ;  /* 0x00000000003f782f */ /* 0x000fda00038c0000 */
.L_x_312:
[----:B------:R-:W0:Y:S01]  /*be00*/  LDC R4, c[0x0][0x28c] ;  /* 0x0000a300ff047b82 */ /* 0x000e220000000800 */
[----:B------:R-:W-:Y:S01]  /*be10*/  BSSY B1, `(.L_x_294) ;  /* 0x0000048000017945 */ /* 0x000fe20003800000 */
[----:B0-----:R-:W-:-:S13]  /*be20*/  ISETP.LT.OR P6, PT, R4, 0x1, !P6 ;  /* 0x000000010400780c */ /* 0x001fda00077c1670 */
[----:B------:R-:W-:Y:S05]  /*be30*/  @P6 BRA `(.L_x_295) ;  /* 0x0000000400146947 */ /* 0x000fea0003800000 */
[----:B------:R-:W-:Y:S01]  /*be40*/  LEA R12, R12, UR37, 0x2 ;  /* 0x000000250c0c7c11 */ /* 0x000fe2000f8e10ff */
[----:B------:R-:W-:Y:S01]  /*be50*/  IMAD.MOV.U32 R22, RZ, RZ, RZ ;  /* 0x000000ffff167224 */ /* 0x000fe200078e00ff */
[----:B------:R-:W-:Y:S01]  /*be60*/  LEA R15, R6, UR6, 0x7 ;  /* 0x00000006060f7c11 */ /* 0x000fe2000f8e38ff */
[----:B------:R-:W-:Y:S01]  /*be70*/  IMAD.MOV.U32 R4, RZ, RZ, R0 ;  /* 0x000000ffff047224 */ /* 0x000fe200078e0000 */
[----:B------:R-:W-:Y:S01]  /*be80*/  MOV R6, R9 ;  /* 0x0000000900067202 */ /* 0x000fe20000000f00 */
[----:B------:R-:W-:Y:S02]  /*be90*/  IMAD.MOV.U32 R5, RZ, RZ, R10 ;  /* 0x000000ffff057224 */ /* 0x000fe400078e000a */
[----:B------:R-:W-:-:S07]  /*bea0*/  IMAD.SHL.U32 R14, R12, 0x40, RZ ;  /* 0x000000400c0e7824 */ /* 0x000fce00078e00ff */
.L_x_298:
[----:B------:R-:W0:Y:S01]  /*beb0*/  S2R R12, SR_CgaCtaId ;  /* 0x00000000000c7919 */ /* 0x000e220000008800 */
[----:B------:R-:W-:Y:S02]  /*bec0*/  MOV R7, 0x400 ;  /* 0x0000040000077802 */ /* 0x000fe40000000f00 */
[----:B------:R-:W-:Y:S02]  /*bed0*/  LOP3.LUT P1, RZ, R18, 0x7f, RZ, 0xc0, !PT ;  /* 0x0000007f12ff7812 */ /* 0x000fe4000782c0ff */
[----:B0-----:R-:W-:Y:S02]  /*bee0*/  LEA R21, R12, R7, 0x18 ;  /* 0x000000070c157211 */ /* 0x001fe400078ec0ff */
[----:B------:R-:W-:-:S09]  /*bef0*/  SHF.L.U32 R7, R5, 0x1f, RZ ;  /* 0x0000001f05077819 */ /* 0x000fd200000006ff */
[----:B------:R-:W0:Y:S01]  /*bf00*/  @!P1 LDC R12, c[0x0][0x500] ;  /* 0x00014000ff0c9b82 */ /* 0x000e220000000800 */
[----:B------:R-:W-:-:S04]  /*bf10*/  IMAD R20, R6, 0x8, R21 ;  /* 0x0000000806147824 */ /* 0x000fc800078e0215 */
[----:B------:R-:W1:Y:S02]  /*bf20*/  SYNCS.PHASECHK.TRANS64.TRYWAIT P0, [R20+URZ+0x10], R7 ;  /* 0x00001007140075a7 */ /* 0x000e64000800017f */
[----:B-1----:R-:W-:Y:S05]  /*bf30*/  @!P0 BRA `(.L_x_296) ;  /* 0x0000000c00648947 */ /* 0x002fea0003800000 */
.L_x_313:
[----:B-1----:R-:W-:Y:S01]  /*bf40*/  PRMT R7, R11, 0x9910, RZ ;  /* 0x000099100b077816 */ /* 0x002fe200000000ff */
[----:B0-----:R0:W-:Y:S03]  /*bf50*/  @!P1 SYNCS.ARRIVE.TRANS64 RZ, [R20+URZ], R12 ;  /* 0x0000000c14ff99a7 */ /* 0x0011e6000800003f */
[----:B------:R-:W-:-:S13]  /*bf60*/  ISETP.NE.AND P0, PT, R7, 0x2, PT ;  /* 0x000000020700780c */ /* 0x000fda0003f05270 */
[----:B0-----:R-:W-:Y:S05]  /*bf70*/  @P0 BRA `(.L_x_297) ;  /* 0x0000000000040947 */ /* 0x001fea0003800000 */
[----:B------:R-:W-:Y:S01]  /*bf80*/  BPT.TRAP 0x1 ;  /* 0x000000040000795c */ /* 0x000fe20000300000 */
.L_x_297:
[----:B------:R-:W-:Y:S01]  /*bf90*/  LEA R7, R6, UR37, 0x3 ;  /* 0x0000002506077c11 */ /* 0x000fe2000f8e18ff */
[----:B------:R-:W-:Y:S01]  /*bfa0*/  VIADD R4, R4, 0xffffffff ;  /* 0xffffffff04047836 */ /* 0x000fe20000000000 */
[----:B------:R-:W-:Y:S01]  /*bfb0*/  LEA R12, R6, UR7, 0xe ;  /* 0x00000007060c7c11 */ /* 0x000fe2000f8e70ff */
[----:B------:R-:W-:Y:S01]  /*bfc0*/  UIADD3 UR14, UP0, UR40, 0xf0, URZ ;  /* 0x000000f0280e7890 */ /* 0x000fe2000ff1e03f */
[----:B------:R-:W-:Y:S01]  /*bfd0*/  R2UR UR34, R22 ;  /* 0x00000000162272ca */ /* 0x000fe200000e0000 */
[----:B------:R-:W-:Y:S01]  /*bfe0*/  IMAD.SHL.U32 R7, R7, 0x1000, RZ ;  /* 0x0000100007077824 */ /* 0x000fe200078e00ff */
[----:B------:R-:W-:Y:S01]  /*bff0*/  R2UR UR33, R20 ;  /* 0x00000000142172ca */ /* 0x000fe200000e0000 */
[--C-:B------:R-:W-:Y:S01]  /*c000*/  IMAD R12, R12, 0x2, R21.reuse ;  /* 0x000000020c0c7824 */ /* 0x100fe200078e0215 */
[----:B------:R-:W-:Y:S01]  /*c010*/  R2UR UR36, R13 ;  /* 0x000000000d2472ca */ /* 0x000fe200000e0000 */
[----:B------:R-:W-:Y:S01]  /*c020*/  IMAD R7, R7, 0x2, R21 ;  /* 0x0000000207077824 */ /* 0x000fe200078e0215 */
[----:B------:R-:W-:Y:S01]  /*c030*/  R2UR UR35, R14 ;  /* 0x000000000e2372ca */ /* 0x000fe200000e0000 */
[----:B------:R-:W-:Y:S01]  /*c040*/  UIADD3 UR42, UP1, UR40, 0x1f0, URZ ;  /* 0x000001f0282a7890 */ /* 0x000fe2000ff3e03f */
[----:B------:R-:W-:Y:S01]  /*c050*/  R2UR UR8, R12 ;  /* 0x000000000c0872ca */ /* 0x000fe200000e0000 */
[----:B------:R-:W-:Y:S01]  /*c060*/  UIADD3.X UR15, URZ, UR41, URZ, UP0, !UPT ;  /* 0x000000293f0f7290 */ /* 0x000fe200087fe43f */
[----:B------:R-:W-:Y:S01]  /*c070*/  R2UR UR24, R7 ;  /* 0x00000000071872ca */ /* 0x000fe200000e0000 */
[----:B------:R-:W-:Y:S01]  /*c080*/  UPRMT UR31, URZ, 0x5410, UR30 ;  /* 0x000054103f1f7896 */ /* 0x000fe2000800001e */
[----:B------:R-:W-:Y:S01]  /*c090*/  R2UR UR19, R15 ;  /* 0x000000000f1372ca */ /* 0x000fe200000e0000 */
[----:B------:R-:W-:Y:S01]  /*c0a0*/  UIADD3 UR26, UR34, 0x40, URZ ;  /* 0x00000040221a7890 */ /* 0x000fe2000fffe03f */
[----:B------:R-:W-:Y:S01]  /*c0b0*/  ISETP.GT.AND P1, PT, R4, 0x1, PT ;  /* 0x000000010400780c */ /* 0x000fe20003f24270 */
[----:B------:R-:W-:Y:S01]  /*c0c0*/  UIADD3.X UR43, URZ, UR41, URZ, UP1, !UPT ;  /* 0x000000293f2b7290 */ /* 0x000fe20008ffe43f */
[----:B------:R-:W-:Y:S01]  /*c0d0*/  VIADD R6, R6, 0x1 ;  /* 0x0000000106067836 */ /* 0x000fe20000000000 */
[----:B------:R-:W-:Y:S01]  /*c0e0*/  UPRMT UR44, URZ, 0x5410, UR29 ;  /* 0x000054103f2c7896 */ /* 0x000fe2000800001d */
[----:B------:R-:W-:Y:S01]  /*c0f0*/  VIADD R22, R22, 0x80 ;  /* 0x0000008016167836 */ /* 0x000fe20000000000 */
[----:B------:R-:W-:Y:S01]  /*c100*/  UMOV UR22, 0x0 ;  /* 0x0000000000167882 */ /* 0x000fe20000000000 */
[----:B------:R-:W-:Y:S01]  /*c110*/  UMOV UR23, 0x10000000 ;  /* 0x1000000000177882 */ /* 0x000fe20000000000 */
[----:B------:R-:W-:Y:S01]  /*c120*/  UIADD3 UR16, UR8, 0x20100, URZ ;  /* 0x0002010008107890 */ /* 0x000fe2000fffe03f */
[----:B------:R-:W-:Y:S01]  /*c130*/  ISETP.NE.AND P0, PT, R6, 0x2, PT ;  /* 0x000000020600780c */ /* 0x000fe20003f05270 */
[----:B------:R-:W-:-:S02]  /*c140*/  UIADD3 UR32, UR24, 0x100, URZ ;  /* 0x0000010018207890 */ /* 0x000fc4000fffe03f */
[----:B------:R-:W-:Y:S01]  /*c150*/  UIADD3 UR24, UR24, 0x8100, URZ ;  /* 0x0000810018187890 */ /* 0x000fe2000fffe03f */
[----:B------:R-:W-:Y:S01]  /*c160*/  SEL R12, RZ, 0x1, P0 ;  /* 0x00000001ff0c7807 */ /* 0x000fe20000000000 */
[----:B------:R-:W-:Y:S01]  /*c170*/  UIADD3 UR8, UR8, 0x24100, URZ ;  /* 0x0002410008087890 */ /* 0x000fe2000fffe03f */
[----:B------:R-:W-:Y:S01]  /*c180*/  SEL R6, R6, RZ, P0 ;  /* 0x000000ff06067207 */ /* 0x000fe20000000000 */
[----:B------:R-:W-:Y:S01]  /*c190*/  UMOV UR25, UR33 ;  /* 0x0000002100197c82 */ /* 0x000fe20008000000 */
[----:B------:R-:W-:Y:S01]  /*c1a0*/  UMOV UR28, UR36 ;  /* 0x00000024001c7c82 */ /* 0x000fe20008000000 */
[----:B------:R-:W-:Y:S01]  /*c1b0*/  UMOV UR27, UR35 ;  /* 0x00000023001b7c82 */ /* 0x000fe20008000000 */
[----:B------:R-:W-:Y:S01]  /*c1c0*/  UMOV UR17, UR33 ;  /* 0x0000002100117c82 */ /* 0x000fe20008000000 */
[----:B------:R-:W-:Y:S01]  /*c1d0*/  UMOV UR18, UR34 ;  /* 0x0000002200127c82 */ /* 0x000fe20008000000 */
[----:B------:R-:W-:Y:S01]  /*c1e0*/  UMOV UR20, UR36 ;  /* 0x0000002400147c82 */ /* 0x000fe20008000000 */
[----:B------:R0:W-:Y:S01]  /*c1f0*/  UTMALDG.3D.MULTICAST [UR32], [UR14], UR31, desc[UR22] ;  /* 0x000016200e0073b4 */ /* 0x0001e2000801181f */
[----:B------:R-:W-:Y:S01]  /*c200*/  UMOV UR9, UR33 ;  /* 0x0000002100097c82 */ /* 0x000fe20008000000 */
[----:B------:R-:W-:Y:S01]  /*c210*/  UMOV UR11, UR19 ;  /* 0x00000013000b7c82 */ /* 0x000fe20008000000 */
[----:B------:R-:W-:Y:S01]  /*c220*/  UMOV UR12, UR36 ;  /* 0x00000024000c7c82 */ /* 0x000fe20008000000 */
[----:B------:R-:W-:Y:S01]  /*c230*/  UMOV UR10, UR26 ;  /* 0x0000001a000a7c82 */ /* 0x000fe20008000000 */
[----:B------:R-:W-:Y:S01]  /*c240*/  LOP3.LUT R5, R5, R12, RZ, 0x3c, !PT ;  /* 0x0000000c05057212 */ /* 0x000fe200078e3cff */
[----:B------:R0:W-:Y:S01]  /*c250*/  UTMALDG.3D.MULTICAST [UR24], [UR14], UR31, desc[UR22] ;  /* 0x000016180e0073b4 */ /* 0x0001e2000801181f */
[----:B------:R0:W-:Y:S01]  /*c260*/  UTMALDG.3D.MULTICAST [UR16], [UR42], UR44, desc[UR22] ;  /* 0x000016102a0073b4 */ /* 0x0001e2000801182c */
[----:B------:R0:W-:Y:S02]  /*c270*/  UTMALDG.3D.MULTICAST [UR8], [UR42], UR44, desc[UR22] ;  /* 0x000016082a0073b4 */ /* 0x0001e4000801182c */
[----:B0-----:R-:W-:Y:S05]  /*c280*/  @P1 BRA `(.L_x_298) ;  /* 0xfffffffc00081947 */ /* 0x001fea000383ffff */
.L_x_295:
[----:B------:R-:W-:Y:S05]  /*c290*/  BSYNC B1 ;  /* 0x0000000000017941 */ /* 0x000fea0003800000 */
.L_x_294:
[----:B------:R-:W-:Y:S01]  /*c2a0*/  LOP3.LUT P1, RZ, R3, 0xff, RZ, 0xc0, !PT ;  /* 0x000000ff03ff7812 */ /* 0x000fe2000782c0ff */
[----:B------:R-:W-:Y:S01]  /*c2b0*/  ULDC.64 UR8, c[0x0][0x650] ;  /* 0x0001940000087ab9 */ /* 0x000fe20000000a00 */
[----:B------:R-:W-:Y:S01]  /*c2c0*/  IADD3 R9, R8, R9, RZ ;  /* 0x0000000908097210 */ /* 0x000fe20007ffe0ff */
[----:B------:R-:W-:Y:S01]  /*c2d0*/  BSSY B1, `(.L_x_299) ;  /* 0x000006c000017945 */ /* 0x000fe20003800000 */
[----:B------:R-:W-:Y:S01]  /*c2e0*/  IADD3 R16, P2, R16, UR38, RZ ;  /* 0x0000002610107c10 */ /* 0x000fe2000ff5e0ff */
[----:B------:R-:W-:Y:S01]  /*c2f0*/  IMAD.MOV.U32 R12, RZ, RZ, -0x1 ;  /* 0xffffffffff0c7424 */ /* 0x000fe200078e00ff */
[----:B------:R-:W-:Y:S01]  /*c300*/  SHF.R.U32.HI R3, RZ, 0x1, R9 ;  /* 0x00000001ff037819 */ /* 0x000fe20000011609 */
[----:B------:R-:W-:Y:S01]  /*c310*/  IMAD.MOV.U32 R6, RZ, RZ, -0x1 ;  /* 0xffffffffff067424 */ /* 0x000fe200078e00ff */
[----:B------:R-:W-:Y:S01]  /*c320*/  ISETP.GT.U32.AND P0, PT, R9, 0x1, PT ;  /* 0x000000010900780c */ /* 0x000fe20003f04070 */
[----:B------:R-:W-:Y:S01]  /*c330*/  IMAD.MOV.U32 R13, RZ, RZ, -0x1 ;  /* 0xffffffffff0d7424 */ /* 0x000fe200078e00ff */
[----:B------:R-:W-:-:S02]  /*c340*/  LOP3.LUT R3, R3, 0x1, RZ, 0xc0, !PT ;  /* 0x0000000103037812 */ /* 0x000fc400078ec0ff */
[----:B------:R-:W-:Y:S01]  /*c350*/  ISETP.LT.U32.AND P0, PT, R8, 0x2, P0 ;  /* 0x000000020800780c */ /* 0x000fe20000701070 */
[----:B------:R-:W0:Y:S01]  /*c360*/  @P1 S2R R5, SR_CgaCtaId ;  /* 0x0000000000051919 */ /* 0x000e220000008800 */
[----:B------:R-:W-:Y:S02]  /*c370*/  @P1 MOV R4, 0x400 ;  /* 0x0000040000041802 */ /* 0x000fe40000000f00 */
[----:B------:R-:W-:Y:S02]  /*c380*/  IADD3.X R17, R17, UR21, RZ, P2, !PT ;  /* 0x0000001511117c10 */ /* 0x000fe400097fe4ff */
[----:B------:R-:W-:Y:S02]  /*c390*/  ISETP.GE.U32.AND P2, PT, R16, UR8, PT ;  /* 0x0000000810007c0c */ /* 0x000fe4000bf46070 */
[----:B------:R-:W-:Y:S02]  /*c3a0*/  LOP3.LUT R9, R9, 0x1, RZ, 0xc0, !PT ;  /* 0x0000000109097812 */ /* 0x000fe400078ec0ff */
[----:B0-----:R-:W-:-:S04]  /*c3b0*/  @P1 LEA R4, R5, R4, 0x18 ;  /* 0x0000000405041211 */ /* 0x001fc800078ec0ff */
[----:B------:R0:W-:Y:S01]  /*c3c0*/  @P1 SYNCS.ARRIVE.TRANS64.A1T0 RZ, [R4+URZ+0x38], RZ ;  /* 0x000038ff04ff19a7 */ /* 0x0001e2000810003f */
[----:B------:R-:W-:Y:S02]  /*c3d0*/  ISETP.NE.U32.AND P1, PT, R3, 0x1, PT ;  /* 0x000000010300780c */ /* 0x000fe40003f25070 */
[----:B------:R-:W-:Y:S02]  /*c3e0*/  SEL R3, RZ, 0x1, !P0 ;  /* 0x00000001ff037807 */ /* 0x000fe40004000000 */
[----:B------:R-:W-:Y:S02]  /*c3f0*/  ISETP.GE.U32.AND.EX P0, PT, R17, UR9, PT, P2 ;  /* 0x0000000911007c0c */ /* 0x000fe4000bf06120 */
[----:B------:R-:W-:-:S04]  /*c400*/  ISETP.GT.U32.AND P1, PT, R8, 0x1, !P1 ;  /* 0x000000010800780c */ /* 0x000fc80004f24070 */
[----:B0-----:R-:W-:-:S04]  /*c410*/  SEL R4, RZ, 0x1, !P1 ;  /* 0x00000001ff047807 */ /* 0x001fc80004800000 */
[--C-:B------:R-:W-:Y:S02]  /*c420*/  LOP3.LUT R10, R4, R10, R3.reuse, 0x96, !PT ;  /* 0x0000000a040a7212 */ /* 0x100fe400078e9603 */
[----:B------:R-:W-:Y:S02]  /*c430*/  PRMT R4, RZ, 0x7610, R4 ;  /* 0x00007610ff047816 */ /* 0x000fe40000000004 */
[----:B------:R-:W-:Y:S01]  /*c440*/  PRMT R3, RZ, 0x7610, R3 ;  /* 0x00007610ff037816 */ /* 0x000fe20000000003 */
[----:B------:R-:W-:Y:S06]  /*c450*/  @P0 BRA `(.L_x_300) ;  /* 0x00000004004c0947 */ /* 0x000fec0003800000 */
[----:B------:R-:W0:Y:S01]  /*c460*/  S2R R14, SR_CTAID.X ;  /* 0x00000000000e7919 */ /* 0x000e220000002500 */
[----:B------:R-:W-:Y:S01]  /*c470*/  ULDC.64 UR8, c[0x0][0x628] ;  /* 0x00018a0000087ab9 */ /* 0x000fe20000000a00 */
[----:B------:R-:W1:Y:S01]  /*c480*/  LDC R15, c[0x0][0x144] ;  /* 0x00005100ff0f7b82 */ /* 0x000e620000000800 */
[----:B------:R-:W-:Y:S01]  /*c490*/  ISETP.NE.U32.AND P0, PT, RZ, UR8, PT ;  /* 0x00000008ff007c0c */ /* 0x000fe2000bf05070 */
[----:B------:R-:W2:Y:S01]  /*c4a0*/  S2R R12, SR_CTAID.Y ;  /* 0x00000000000c7919 */ /* 0x000ea20000002600 */
[----:B------:R-:W-:Y:S01]  /*c4b0*/  ULDC UR10, c[0x0][0x150] ;  /* 0x00005400000a7ab9 */ /* 0x000fe20000000800 */
[----:B------:R-:W-:Y:S01]  /*c4c0*/  ULDC UR11, c[0x0][0x630] ;  /* 0x00018c00000b7ab9 */ /* 0x000fe20000000800 */
[----:B------:R-:W-:Y:S01]  /*c4d0*/  ISETP.NE.AND.EX P0, PT, RZ, UR9, PT, P0 ;  /* 0x00000009ff007c0c */ /* 0x000fe2000bf05300 */
[----:B------:R-:W-:Y:S01]  /*c4e0*/  IMAD.MOV.U32 R4, RZ, RZ, R16 ;  /* 0x000000ffff047224 */ /* 0x000fe200078e0010 */
[----:B0-----:R-:W-:-:S05]  /*c4f0*/  I2FP.F32.U32 R5, R14 ;  /* 0x0000000e00057245 */ /* 0x001fca0000201000 */
[----:B------:R-:W-:Y:S01]  /*c500*/  FMUL R20, R5, UR10 ;  /* 0x0000000a05147c20 */ /* 0x000fe20008400000 */
[----:B------:R-:W-:-:S05]  /*c510*/  IMAD.MOV.U32 R5, RZ, RZ, R17 ;  /* 0x000000ffff057224 */ /* 0x000fca00078e0011 */
[----:B--2---:R-:W-:Y:S05]  /*c520*/  @!P0 BRA `(.L_x_301) ;  /* 0x0000000000288947 */ /* 0x004fea0003800000 */
[----:B------:R-:W-:Y:S02]  /*c530*/  ULDC UR10, c[0x0][0x634] ;  /* 0x00018d00000a7ab9 */ /* 0x000fe40000000800 */
[----:B------:R-:W-:-:S05]  /*c540*/  IADD3 R5, P0, R16, UR10, RZ ;  /* 0x0000000a10057c10 */ /* 0x000fca000ff1e0ff */
[----:B------:R-:W-:-:S04]  /*c550*/  IMAD.X R13, RZ, RZ, R17, P0 ;  /* 0x000000ffff0d7224 */ /* 0x000fc800000e0611 */
[----:B------:R-:W-:-:S04]  /*c560*/  IMAD.WIDE.U32 R6, R13, UR8, RZ ;  /* 0x000000080d067c25 */ /* 0x000fc8000f8e00ff */
[----:B------:R-:W-:-:S04]  /*c570*/  IMAD.WIDE.U32 R6, P0, R5, UR9, R6 ;  /* 0x0000000905067c25 */ /* 0x000fc8000f800006 */
[----:B------:R-:W-:-:S04]  /*c580*/  IMAD.WIDE.U32 R4, R5, UR8, RZ ;  /* 0x0000000805047c25 */ /* 0x000fc8000f8e00ff */
[----:B------:R-:W-:Y:S01]  /*c590*/  IMAD.MOV.U32 R4, RZ, RZ, R7 ;  /* 0x000000ffff047224 */ /* 0x000fe200078e0007 */
[----:B------:R-:W-:Y:S01]  /*c5a0*/  IADD3 RZ, P1, R5, R6, RZ ;  /* 0x0000000605ff7210 */ /* 0x000fe20007f3e0ff */
[----:B------:R-:W-:-:S04]  /*c5b0*/  IMAD.X R5, RZ, RZ, RZ, P0 ;  /* 0x000000ffff057224 */ /* 0x000fc800000e06ff */
[----:B------:R-:W-:-:S08]  /*c5c0*/  IMAD.WIDE.U32.X R4, R13, UR9, R4, P1 ;  /* 0x000000090d047c25 */ /* 0x000fd000088e0404 */
.L_x_301:
[--C-:B------:R-:W-:Y:S01]  /*c5d0*/  SHF.R.U64 R13, R4, UR11, R5.reuse ;  /* 0x0000000b040d7c19 */ /* 0x100fe20008001205 */
[----:B------:R-:W0:Y:S01]  /*c5e0*/  F2I.U32.TRUNC.NTZ R20, R20 ;  /* 0x0000001400147305 */ /* 0x000e22000020f000 */
[----:B------:R-:W-:Y:S01]  /*c5f0*/  SHF.R.U32.HI R4, RZ, UR11, R5 ;  /* 0x0000000bff047c19 */ /* 0x000fe20008011605 */
[----:B------:R-:W-:Y:S01]  /*c600*/  ULDC.64 UR8, c[0x0][0x620] ;  /* 0x0001880000087ab9 */ /* 0x000fe20000000a00 */
[----:B------:R-:W-:Y:S01]  /*c610*/  IADD3 R7, P0, RZ, -R13, RZ ;  /* 0x8000000dff077210 */ /* 0x000fe20007f1e0ff */
[----:B------:R-:W-:Y:S01]  /*c620*/  ULDC.64 UR10, c[0x0][0x640] ;  /* 0x00019000000a7ab9 */ /* 0x000fe20000000a00 */
[----:B------:R-:W2:Y:S02]  /*c630*/  LDC R21, c[0x0][0x148] ;  /* 0x00005200ff157b82 */ /* 0x000ea40000000800 */
[----:B------:R-:W-:Y:S02]  /*c640*/  IADD3.X R4, RZ, ~R4, RZ, P0, !PT ;  /* 0x80000004ff047210 */ /* 0x000fe400007fe4ff */
[----:B------:R-:W-:-:S03]  /*c650*/  ISETP.NE.U32.AND P0, PT, RZ, UR10, PT ;  /* 0x0000000aff007c0c */ /* 0x000fc6000bf05070 */
[----:B------:R-:W-:Y:S01]  /*c660*/  IMAD R6, R4, UR8, RZ ;  /* 0x0000000804067c24 */ /* 0x000fe2000f8e02ff */
[----:B------:R-:W-:Y:S01]  /*c670*/  ISETP.NE.AND.EX P0, PT, RZ, UR11, PT, P0 ;  /* 0x0000000bff007c0c */ /* 0x000fe2000bf05300 */
[----:B------:R-:W-:Y:S01]  /*c680*/  IMAD.WIDE.U32 R4, R7, UR8, R16 ;  /* 0x0000000807047c25 */ /* 0x000fe2000f8e0010 */
[----:B------:R-:W-:-:S03]  /*c690*/  ULDC UR8, c[0x0][0x618] ;  /* 0x0001860000087ab9 */ /* 0x000fc60000000800 */
[----:B------:R-:W-:Y:S01]  /*c6a0*/  IMAD R7, R7, UR9, R6 ;  /* 0x0000000907077c24 */ /* 0x000fe2000f8e0206 */
[----:B------:R-:W-:Y:S01]  /*c6b0*/  ULDC UR9, c[0x0][0x154] ;  /* 0x0000550000097ab9 */ /* 0x000fe20000000800 */
[----:B0-----:R-:W-:Y:S02]  /*c6c0*/  IMAD.MOV R6, RZ, RZ, -R20 ;  /* 0x000000ffff067224 */ /* 0x001fe400078e0a14 */
[----:B------:R-:W-:Y:S02]  /*c6d0*/  IMAD.IADD R5, R5, 0x1, R7 ;  /* 0x0000000105057824 */ /* 0x000fe400078e0207 */
[----:B-1----:R-:W-:Y:S01]  /*c6e0*/  IMAD R14, R15, R6, R14 ;  /* 0x000000060f0e7224 */ /* 0x002fe200078e020e */
[----:B------:R-:W-:Y:S02]  /*c6f0*/  I2FP.F32.U32 R6, R12 ;  /* 0x0000000c00067245 */ /* 0x000fe40000201000 */
[--C-:B------:R-:W-:Y:S02]  /*c700*/  SHF.R.U64 R15, R4, UR8, R5.reuse ;  /* 0x00000008040f7c19 */ /* 0x100fe40008001205 */
[----:B------:R-:W-:Y:S01]  /*c710*/  SHF.R.U32.HI R4, RZ, UR8, R5 ;  /* 0x00000008ff047c19 */ /* 0x000fe20008011605 */
[----:B------:R-:W-:Y:S01]  /*c720*/  FMUL R6, R6, UR9 ;  /* 0x0000000906067c20 */ /* 0x000fe20008400000 */
[----:B------:R-:W-:-:S02]  /*c730*/  ULDC UR8, c[0x0][0x608] ;  /* 0x0001820000087ab9 */ /* 0x000fc40000000800 */
[--C-:B------:R-:W-:Y:S01]  /*c740*/  SHF.R.U64 R22, R15, UR8, R4.reuse ;  /* 0x000000080f167c19 */ /* 0x100fe20008001204 */
[----:B------:R0:W1:Y:S01]  /*c750*/  F2I.U32.TRUNC.NTZ R24, R6 ;  /* 0x0000000600187305 */ /* 0x000062000020f000 */
[----:B------:R-:W-:Y:S01]  /*c760*/  SHF.R.U32.HI R5, RZ, UR8, R4 ;  /* 0x00000008ff057c19 */ /* 0x000fe20008011604 */
[----:B------:R-:W-:-:S03]  /*c770*/  ULDC UR8, c[0x0][0x658] ;  /* 0x0001960000087ab9 */ /* 0x000fc60000000800 */
[--C-:B------:R-:W-:Y:S02]  /*c780*/  SHF.R.U64 R20, R22, UR8, R5.reuse ;  /* 0x0000000816147c19 */ /* 0x100fe40008001205 */
[----:B------:R-:W-:-:S03]  /*c790*/  SHF.R.U32.HI R23, RZ, UR8, R5 ;  /* 0x00000008ff177c19 */ /* 0x000fc60008011605 */
[----:B------:R-:W-:Y:S02]  /*c7a0*/  IMAD.MOV.U32 R4, RZ, RZ, R20 ;  /* 0x000000ffff047224 */ /* 0x000fe400078e0014 */
[----:B------:R-:W-:Y:S01]  /*c7b0*/  IMAD.MOV.U32 R5, RZ, RZ, R23 ;  /* 0x000000ffff057224 */ /* 0x000fe200078e0017 */
[----:B0-----:R-:W-:Y:S06]  /*c7c0*/  @!P0 BRA `(.L_x_302) ;  /* 0x0000000000288947 */ /* 0x001fec0003800000 */
        /* <DEDUP_REMOVED lines=10> */
.L_x_302:
[----:B------:R-:W-:Y:S01]  /*c870*/  ISETP.NE.AND P0, PT, R2, 0x1, PT ;  /* 0x000000010200780c */ /* 0x000fe20003f05270 */
[----:B------:R-:W-:Y:S01]  /*c880*/  ULDC UR8, c[0x0][0x648] ;  /* 0x0001920000087ab9 */ /* 0x000fe20000000800 */
[----:B------:R-:W-:Y:S01]  /*c890*/  LOP3.LUT R22, R22, UR13, RZ, 0xc0, !PT ;  /* 0x0000000d16167c12 */ /* 0x000fe2000f8ec0ff */
[----:B-1----:R-:W-:Y:S01]  /*c8a0*/  IMAD.MOV R24, RZ, RZ, -R24 ;  /* 0x000000ffff187224 */ /* 0x002fe200078e0a18 */
[----:B------:R-:W-:Y:S01]  /*c8b0*/  SHF.R.U64 R5, R4, UR8, R5 ;  /* 0x0000000804057c19 */ /* 0x000fe20008001205 */
[----:B------:R-:W-:Y:S01]  /*c8c0*/  ULDC UR8, c[0x0][0x638] ;  /* 0x00018e0000087ab9 */ /* 0x000fe20000000800 */
[----:B------:R-:W-:Y:S01]  /*c8d0*/  LOP3.LUT R15, R15, UR5, RZ, 0xc0, !PT ;  /* 0x000000050f0f7c12 */ /* 0x000fe2000f8ec0ff */
[----:B------:R-:W-:Y:S01]  /*c8e0*/  ULDC UR9, c[0x0][0x610] ;  /* 0x0001840000097ab9 */ /* 0x000fe20000000800 */
[C---:B------:R-:W-:Y:S01]  /*c8f0*/  IADD3 R7, -R5.reuse, RZ, RZ ;  /* 0x000000ff05077210 */ /* 0x040fe20007ffe1ff */
[----:B------:R-:W-:Y:S02]  /*c900*/  IMAD R5, R5, UR4, R22 ;  /* 0x0000000405057c24 */ /* 0x000fe4000f8e0216 */
[----:B------:R-:W-:-:S02]  /*c910*/  IMAD.MOV.U32 R4, RZ, RZ, 0x1 ;  /* 0x00000001ff047424 */ /* 0x000fc400078e00ff */
[----:B--2---:R-:W-:Y:S02]  /*c920*/  @P0 IMAD R14, R21, R24, R12 ;  /* 0x00000018150e0224 */ /* 0x004fe400078e020c */
[----:B------:R-:W-:Y:S01]  /*c930*/  IMAD R20, R7, UR8, R20 ;  /* 0x0000000807147c24 */ /* 0x000fe2000f8e0214 */
[----:B------:R-:W-:Y:S01]  /*c940*/  ULDC UR8, c[0x0][0x600] ;  /* 0x0001800000087ab9 */ /* 0x000fe20000000800 */
[----:B------:R-:W-:Y:S02]  /*c950*/  IMAD R14, R5, UR9, R14 ;  /* 0x00000009050e7c24 */ /* 0x000fe4000f8e020e */
[----:B------:R-:W-:-:S05]  /*c960*/  IMAD R5, R20, UR8, R15 ;  /* 0x0000000814057c24 */ /* 0x000fca000f8e020f */
[----:B------:R-:W-:Y:S02]  /*c970*/  SEL R6, R5, R14, !P0 ;  /* 0x0000000e05067207 */ /* 0x000fe40004000000 */
[----:B------:R-:W-:-:S07]  /*c980*/  SEL R12, R14, R5, !P0 ;  /* 0x000000050e0c7207 */ /* 0x000fce0004000000 */
.L_x_300:
[----:B------:R-:W-:Y:S05]  /*c990*/  BSYNC B1 ;  /* 0x0000000000017941 */ /* 0x000fea0003800000 */
.L_x_299:
[----:B------:R-:W-:-:S13]  /*c9a0*/  LOP3.LUT P0, RZ, R4, 0xff, RZ, 0xc0, !PT ;  /* 0x000000ff04ff7812 */ /* 0x000fda000780c0ff */
[----:B------:R-:W-:Y:S05]  /*c9b0*/  @P0 BRA `(.L_x_303) ;  /* 0xfffffff400040947 */ /* 0x000fea000383ffff */
[----:B------:R-:W-:Y:S05]  /*c9c0*/  BSYNC B0 ;  /* 0x0000000000007941 */ /* 0x000fea0003800000 */
.L_x_292:
[----:B------:R-:W-:-:S03]  /*c9d0*/  UMOV UR8, 0xffffffff ;  /* 0xffffffff00087882 */ /* 0x000fc60000000000 */
[----:B------:R-:W-:Y:S05]  /*c9e0*/  BRA.DIV UR8, `(.L_x_304) ;  /* 0x0000000208cc7947 */ /* 0x000fea000b800000 */
[----:B------:R-:W-:-:S13]  /*c9f0*/  ELECT P6, URZ, PT ;  /* 0x00000000003f782f */ /* 0x000fda00038c0000 */
.L_x_316:
[----:B------:R-:W-:Y:S04]  /*ca00*/  BSSY B0, `(.L_x_305) ;  /* 0x0000019000007945 */ /* 0x000fe80003800000 */
[----:B------:R-:W-:Y:S05]  /*ca10*/  @!P6 BRA `(.L_x_306) ;  /* 0x00000000005ce947 */ /* 0x000fea0003800000 */
[----:B------:R-:W-:-:S04]  /*ca20*/  LOP3.LUT R19, R19, 0x2, RZ, 0xfc, !PT ;  /* 0x0000000213137812 */ /* 0x000fc800078efcff */
[----:B------:R-:W-:-:S13]  /*ca30*/  ISETP.NE.AND P0, PT, R19, 0x3, PT ;  /* 0x000000031300780c */ /* 0x000fda0003f05270 */
[----:B------:R-:W-:Y:S05]  /*ca40*/  @!P0 BRA `(.L_x_307) ;  /* 0x0000000000048947 */ /* 0x000fea0003800000 */
[----:B------:R-:W-:Y:S01]  /*ca50*/  BPT.TRAP 0x1 ;  /* 0x000000040000795c */ /* 0x000fe20000300000 */
.L_x_307:
[----:B------:R-:W0:Y:S01]  /*ca60*/  S2R R3, SR_CgaCtaId ;  /* 0x0000000000037919 */ /* 0x000e220000008800 */
[----:B------:R-:W-:Y:S02]  /*ca70*/  MOV R0, 0x400 ;  /* 0x0000040000007802 */ /* 0x000fe40000000f00 */
[----:B------:R-:W-:Y:S02]  /*ca80*/  SHF.L.U32 R2, R10, 0x1f, RZ ;  /* 0x0000001f0a027819 */ /* 0x000fe400000006ff */
[----:B0-----:R-:W-:-:S05]  /*ca90*/  LEA R0, R3, R0, 0x18 ;  /* 0x0000000003007211 */ /* 0x001fca00078ec0ff */
[----:B------:R-:W-:-:S04]  /*caa0*/  VIADD R0, R0, 0x10 ;  /* 0x0000001000007836 */ /* 0x000fc80000000000 */
[C---:B------:R-:W-:Y:S02]  /*cab0*/  IMAD R5, R9.reuse, 0x8, R0 ;  /* 0x0000000809057824 */ /* 0x040fe400078e0200 */
[----:B------:R-:W-:Y:S02]  /*cac0*/  VIADD R9, R9, 0x1 ;  /* 0x0000000109097836 */ /* 0x000fe40000000000 */
[----:B------:R-:W0:Y:S03]  /*cad0*/  SYNCS.PHASECHK.TRANS64.TRYWAIT P0, [R5+URZ], R2 ;  /* 0x00000002050075a7 */ /* 0x000e26000800017f */
[----:B------:R-:W-:-:S04]  /*cae0*/  ISETP.NE.AND P1, PT, R9, 0x2, PT ;  /* 0x000000020900780c */ /* 0x000fc80003f25270 */
[----:B------:R-:W-:Y:S02]  /*caf0*/  SEL R3, RZ, 0x1, P1 ;  /* 0x00000001ff037807 */ /* 0x000fe40000800000 */
[----:B------:R-:W-:Y:S02]  /*cb00*/  SEL R9, R9, RZ, P1 ;  /* 0x000000ff09097207 */ /* 0x000fe40000800000 */
[----:B------:R-:W-:Y:S01]  /*cb10*/  LOP3.LUT R3, R10, R3, RZ, 0x3c, !PT ;  /* 0x000000030a037212 */ /* 0x000fe200078e3cff */
[----:B0-----:R-:W-:Y:S06]  /*cb20*/  @!P0 BRA `(.L_x_308) ;  /* 0x00000000009c8947 */ /* 0x001fec0003800000 */
.L_x_317:
[----:B------:R-:W-:Y:S01]  /*cb30*/  IMAD R9, R9, 0x8, R0 ;  /* 0x0000000809097824 */ /* 0x000fe200078e0200 */
[----:B------:R-:W-:-:S07]  /*cb40*/  SHF.L.U32 R0, R3, 0x1f, RZ ;  /* 0x0000001f03007819 */ /* 0x000fce00000006ff */
.L_x_309:
[----:B-1----:R1:W2:Y:S02]  /*cb50*/  SYNCS.PHASECHK.TRANS64.TRYWAIT P0, [R9+URZ], R0 ;  /* 0x00000000090075a7 */ /* 0x0022a4000800017f */
[----:B--2---:R-:W-:Y:S05]  /*cb60*/  @!P0 NANOSLEEP.SYNCS 0x989680 ;  /* 0x009896800000895d */ /* 0x004fea0003900000 */
[----:B------:R-:W2:Y:S02]  /*cb70*/  @!P0 SYNCS.PHASECHK.TRANS64 P0, [R9+URZ], R0 ;  /* 0x00000000090085a7 */ /* 0x000ea4000800007f */
[----:B--2---:R-:W-:Y:S05]  /*cb80*/  @!P0 BRA `(.L_x_309) ;  /* 0xfffffffc00f08947 */ /* 0x004fea000383ffff */
.L_x_306:
[----:B------:R-:W-:Y:S05]  /*cb90*/  BSYNC B0 ;  /* 0x0000000000007941 */ /* 0x000fea0003800000 */
.L_x_305:
[----:B------:R-:W-:Y:S05]  /*cba0*/  EXIT ;  /* 0x000000000000794d */ /* 0x000fea0003800000 */
.L_x_21:
[----:B----4-:R4:W0:Y:S02]  /*cbb0*/  SYNCS.PHASECHK.TRANS64.TRYWAIT P1, [R3+URZ], R0 ;  /* 0x00000000030075a7 */ /* 0x010824000802017f */
[----:B0-----:R-:W-:Y:S05]  /*cbc0*/  @!P1 NANOSLEEP.SYNCS 0x989680 ;  /* 0x009896800000995d */ /* 0x001fea0003900000 */
[----:B------:R-:W0:Y:S02]  /*cbd0*/  @!P1 SYNCS.PHASECHK.TRANS64 P1, [R3+URZ], R0 ;  /* 0x00000000030095a7 */ /* 0x000e24000802007f */
[----:B0-----:R-:W-:Y:S05]  /*cbe0*/  @!P1 BRA `(.L_x_21) ;  /* 0xfffffffc00f09947 */ /* 0x001fea000383ffff */
[----:B------:R-:W-:Y:S05]  /*cbf0*/  BRA `(.L_x_20) ;  /* 0xffffff4800407947 */ /* 0x000fea000383ffff */
.L_x_26:
[----:B-1----:R1:W3:Y:S02]  /*cc00*/  SYNCS.PHASECHK.TRANS64.TRYWAIT P1, [R5+URZ], R4 ;  /* 0x00000004050075a7 */ /* 0x0022e4000802017f */
[----:B---3--:R-:W-:Y:S05]  /*cc10*/  @!P1 NANOSLEEP.SYNCS 0x989680 ;  /* 0x009896800000995d */ /* 0x008fea0003900000 */
[----:B------:R-:W3:Y:S02]  /*cc20*/  @!P1 SYNCS.PHASECHK.TRANS64 P1, [R5+URZ], R4 ;  /* 0x00000004050095a7 */ /* 0x000ee4000802007f */
[----:B---3--:R-:W-:Y:S05]  /*cc30*/  @!P1 BRA `(.L_x_26) ;  /* 0xfffffffc00f09947 */ /* 0x008fea000383ffff */
[----:B------:R-:W-:Y:S05]  /*cc40*/  BRA `(.L_x_25) ;  /* 0xffffff5000447947 */ /* 0x000fea000383ffff */
.L_x_293:
[----:B------:R-:W-:Y:S01]  /*cc50*/  BSSY B1, `(.L_x_310) ;  /* 0x0000006000017945 */ /* 0x000fe20003800000 */
[----:B------:R-:W-:-:S07]  /*cc60*/  IMAD.MOV.U32 R15, RZ, RZ, -0x1 ;  /* 0xffffffffff0f7424 */ /* 0x000fce00078e00ff */
[----:B------:R-:W-:Y:S05]  /*cc70*/  WARPSYNC.COLLECTIVE R15, `(.L_x_311) ;  /* 0x000000000f0c7348 */ /* 0x000fea0003c00000 */
[----:B------:R-:W-:Y:S02]  /*cc80*/  ELECT P6, UR62, PT ;  /* 0x00000000003e782f */ /* 0x000fe400038c0000 */
[----:B------:R-:W-:Y:S01]  /*cc90*/  MOV R14, UR62 ;  /* 0x0000003e000e7c02 */ /* 0x000fe20008000f00 */
[----:B------:R-:W-:Y:S10]  /*cca0*/  ENDCOLLECTIVE ;  /* 0x000000000000791b */ /* 0x000ff40003800000 */
.L_x_311:
[----:B------:R-:W-:Y:S05]  /*ccb0*/  BSYNC B1 ;  /* 0x0000000000017941 */ /* 0x000fea0003800000 */
.L_x_310:
[----:B------:R-:W-:Y:S05]  /*ccc0*/  BRA `(.L_x_312) ;  /* 0xfffffff0004c7947 */ /* 0x000fea000383ffff */
.L_x_296:
[----:B-1----:R1:W2:Y:S02]  /*ccd0*/  SYNCS.PHASECHK.TRANS64.TRYWAIT P0, [R20+URZ+0x10], R7 ;  /* 0x00001007140075a7 */ /* 0x0022a4000800017f */
[----:B--2---:R-:W-:Y:S05]  /*cce0*/  @!P0 NANOSLEEP.SYNCS 0x989680 ;  /* 0x009896800000895d */ /* 0x004fea0003900000 */
[----:B------:R-:W2:Y:S02]  /*ccf0*/  @!P0 SYNCS.PHASECHK.TRANS64 P0, [R20+URZ+0x10], R7 ;  /* 0x00001007140085a7 */ /* 0x000ea4000800007f */
[----:B--2---:R-:W-:Y:S05]  /*cd00*/  @!P0 BRA `(.L_x_296) ;  /* 0xfffffffc00f08947 */ /* 0x004fea000383ffff */
[----:B------:R-:W-:Y:S05]  /*cd10*/  BRA `(.L_x_313) ;  /* 0xfffffff000887947 */ /* 0x000fea000383ffff */
.L_x_304:
[----:B------:R-:W-:Y:S01]  /*cd20*/  BSSY B0, `(.L_x_314) ;  /* 0x0000006000007945 */ /* 0x000fe20003800000 */
[----:B------:R-:W-:-:S07]  /*cd30*/  IMAD.MOV.U32 R15, RZ, RZ, -0x1 ;  /* 0xffffffffff0f7424 */ /* 0x000fce00078e00ff */
[----:B------:R-:W-:Y:S05]  /*cd40*/  WARPSYNC.COLLECTIVE R15, `(.L_x_315) ;  /* 0x000000000f0c7348 */ /* 0x000fea0003c00000 */
[----:B------:R-:W-:Y:S02]  /*cd50*/  ELECT P6, UR62, PT ;  /* 0x00000000003e782f */ /* 0x000fe400038c0000 */
[----:B------:R-:W-:Y:S01]  /*cd60*/  MOV R14, UR62 ;  /* 0x0000003e000e7c02 */ /* 0x000fe20008000f00 */
[----:B------:R-:W-:Y:S10]  /*cd70*/  ENDCOLLECTIVE ;  /* 0x000000000000791b */ /* 0x000ff40003800000 */
.L_x_315:
[----:B------:R-:W-:Y:S05]  /*cd80*/  BSYNC B0 ;  /* 0x0000000000007941 */ /* 0x000fea0003800000 */
.L_x_314:
[----:B------:R-:W-:Y:S05]  /*cd90*/  BRA `(.L_x_316) ;  /* 0xfffffffc00187947 */ /* 0x000fea000383ffff */
.L_x_308:
[----:B0-----:R0:W1:Y:S02]  /*cda0*/  SYNCS.PHASECHK.TRANS64.TRYWAIT P0, [R5+URZ], R2 ;  /* 0x00000002050075a7 */ /* 0x001064000800017f */
[----:B-1----:R-:W-:Y:S05]  /*cdb0*/  @!P0 NANOSLEEP.SYNCS 0x989680 ;  /* 0x009896800000895d */ /* 0x002fea0003900000 */
[----:B------:R-:W1:Y:S02]  /*cdc0*/  @!P0 SYNCS.PHASECHK.TRANS64 P0, [R5+URZ], R2 ;  /* 0x00000002050085a7 */ /* 0x000e64000800007f */
[----:B-1----:R-:W-:Y:S05]  /*cdd0*/  @!P0 BRA `(.L_x_308) ;  /* 0xfffffffc00f08947 */ /* 0x002fea000383ffff */
[----:B------:R-:W-:Y:S05]  /*cde0*/  BRA `(.L_x_317) ;  /* 0xfffffffc00507947 */ /* 0x000fea000383ffff */
.L_x_318:
[----:B------:R-:W-:-:S00]  /*cdf0*/  BRA `(.L_x_318) ;  /* 0xfffffffc00fc7947 */ /* 0x000fc0000383ffff */
[----:B------:R-:W-:-:S00]  /*ce00*/  NOP ;  /* 0x0000000000007918 */ /* 0x000fc00000000000 */
[----:B------:R-:W-:-:S00]  /*ce10*/  NOP ;  /* 0x0000000000007918 */ /* 0x000fc00000000000 */
[----:B------:R-:W-:-:S00]  /*ce20*/  NOP ;  /* 0x0000000000007918 */ /* 0x000fc00000000000 */
[----:B------:R-:W-:-:S00]  /*ce30*/  NOP ;  /* 0x0000000000007918 */ /* 0x000fc00000000000 */
[----:B------:R-:W-:-:S00]  /*ce40*/  NOP ;  /* 0x0000000000007918 */ /* 0x000fc00000000000 */
[----:B------:R-:W-:-:S00]  /*ce50*/  NOP ;  /* 0x0000000000007918 */ /* 0x000fc00000000000 */
[----:B------:R-:W-:-:S00]  /*ce60*/  NOP ;  /* 0x0000000000007918 */ /* 0x000fc00000000000 */
[----:B------:R-:W-:-:S00]  /*ce70*/  NOP ;  /* 0x0000000000007918 */ /* 0x000fc00000000000 */
.L_x_319:


//--------------------- .nv.global.init           --------------------------
	.section	.nv.global.init,"aw",@progbits
.nv.global.init:
	.type		$str$22,@object
	.size		$str$22,($str$23 - $str$22)
$str$22:
        /*0000*/ 	.byte	0x6b, 0x5f, 0x74, 0x69, 0x6c, 0x65, 0x5f, 0x63, 0x6f, 0x75, 0x6e, 0x74, 0x20, 0x3e, 0x3d, 0x20
        /*0010*/ 	.byte	0x31, 0x00
	.type		$str$23,@object
	.size		$str$23,(__unnamed_1 - $str$23)
$str$23:
        /*0012*/ 	.byte	0x2f, 0x74, 0x6d, 0x70, 0x2f, 0x63, 0x75, 0x74, 0x6c, 0x61, 0x73, 0x73, 0x5f, 0x73, 0x77, 0x65
        /*0022*/ 	.byte	0x65, 0x70, 0x5f, 0x73, 0x72, 0x63, 0x2f, 0x69, 0x6e, 0x63, 0x6c, 0x75, 0x64, 0x65, 0x2f, 0x63
        /*0032*/ 	.byte	0x75, 0x74, 0x6c, 0x61, 0x73, 0x73, 0x2f, 0x67, 0x65, 0x6d, 0x6d, 0x2f, 0x63, 0x6f, 0x6c, 0x6c
        /*0042*/ 	.byte	0x65, 0x63, 0x74, 0x69, 0x76, 0x65, 0x2f, 0x73, 0x6d, 0x39, 0x30, 0x5f, 0x6d, 0x6d, 0x61, 0x5f
        /*0052*/ 	.byte	0x74, 0x6d, 0x61, 0x5f, 0x67, 0x6d, 0x6d, 0x61, 0x5f, 0x73, 0x73, 0x5f, 0x77, 0x61, 0x72, 0x70
        /*0062*/ 	.byte	0x73, 0x70, 0x65, 0x63, 0x69, 0x61, 0x6c, 0x69, 0x7a, 0x65, 0x64, 0x2e, 0x68, 0x70, 0x70, 0x00
	.type		__unnamed_1,@object
	.size		__unnamed_1,(.L_0 - __unnamed_1)
__unnamed_1:
        /*0072*/ 	.byte	0x76, 0x6f, 0x69, 0x64, 0x20, 0x63, 0x75, 0x74, 0x6c, 0x61, 0x73, 0x73, 0x3a, 0x3a, 0x67, 0x65
        /* <DEDUP_REMOVED lines=181> */
        /*0bd2*/ 	.byte	0x5d, 0x00
.L_0:


//--------------------- .nv.shared._ZN7cutlass13device_kernelINS_4gemm6kernel13GemmUniversalIN4cute5tupleIJiiiiEEENS1_10collective13CollectiveMmaINS1_34MainloopSm90TmaGmmaWarpSpecializedILi2ENS5_IJNS4_1CILi4EEESB_NSA_ILi1EEEEEENS1_35KernelTmaWarpSpecializedCooperativeEEENS5_IJNSA_ILi256EEENSA_ILi128EEESH_EEENS_6half_tENS5_IJlSC_lEEESJ_SK_NS4_8TiledMMAINS4_8MMA_AtomIJNS4_4SM904GMMA26MMA_64x128x16_F32F16F16_SSILNSO_5MajorE0ELSQ_0ELNSO_7ScaleInE1ELSR_1EEEEEENS4_6LayoutINS5_IJNSA_ILi2EEESC_SC_EEENS5_IJSC_NSA_ILi0EEESX_EEEEENS5_IJNS4_10UnderscoreES10_S10_EEEEENS4_23SM90_TMA_LOAD_MULTICASTENS4_14ComposedLayoutINS4_7SwizzleILi3ELi4ELi3EEENS4_18smem_ptr_flag_bitsILi16EEENSU_INS5_IJNSA_ILi8EEENSA_ILi64EEEEEENS5_IJS1A_SC_EEEEEEEvNS4_8identityES13_S1E_vS1F_EENS_8epilogue10collective6detail29Sm90TmaWarpSpecializedAdapterINS1I_15DefaultEpilogueISJ_SK_SK_NS1H_6thread17LinearCombinationISJ_Li1EffLNS1M_9ScaleType4KindE0ELNS_15FloatRoundStyleE2ESJ_EENS1_15EpilogueDefaultEEEEEvvEEEEvNT_6ParamsE --------------------------
	.section	.nv.shared._ZN7cutlass13device_kernelINS_4gemm6kernel13GemmUniversalIN4cute5tupleIJiiiiEEENS1_10collective13CollectiveMmaINS1_34MainloopSm90TmaGmmaWarpSpecializedILi2ENS5_IJNS4_1CILi4EEESB_NSA_ILi1EEEEEENS1_35KernelTmaWarpSpecializedCooperativeEEENS5_IJNSA_ILi256EEENSA_ILi128EEESH_EEENS_6half_tENS5_IJlSC_lEEESJ_SK_NS4_8TiledMMAINS4_8MMA_AtomIJNS4_4SM904GMMA26MMA_64x128x16_F32F16F16_SSILNSO_5MajorE0ELSQ_0ELNSO_7ScaleInE1ELSR_1EEEEEENS4_6LayoutINS5_IJNSA_ILi2EEESC_SC_EEENS5_IJSC_NSA_ILi0EEESX_EEEEENS5_IJNS4_10UnderscoreES10_S10_EEEEENS4_23SM90_TMA_LOAD_MULTICASTENS4_14ComposedLayoutINS4_7SwizzleILi3ELi4ELi3EEENS4_18smem_ptr_flag_bitsILi16EEENSU_INS5_IJNSA_ILi8EEENSA_ILi64EEEEEENS5_IJS1A_SC_EEEEEEEvNS4_8identityES13_S1E_vS1F_EENS_8epilogue10collective6detail29Sm90TmaWarpSpecializedAdapterINS1I_15DefaultEpilogueISJ_SK_SK_NS1H_6thread17LinearCombinationISJ_Li1EffLNS1M_9ScaleType4KindE0ELNS_15FloatRoundStyleE2ESJ_EENS1_15EpilogueDefaultEEEEEvvEEEEvNT_6ParamsE,"aw",@nobits
	.sectionflags	@""
	.align	16
	.zero		1024


//--------------------- .nv.shared.reserved.0     --------------------------
	.section	.nv.shared.reserved.0,"aw",@nobits
	.weak		__nv_reservedSMEM_offset_0_alias
	.size		__nv_reservedSMEM_offset_0_alias, 0, 0
	.other		__nv_reservedSMEM_offset_0_alias,@"STO_CUDA_RESERVED_SHARED STV_DEFAULT"
__nv_reservedSMEM_offset_0_alias:
	.zero		0


//--------------------- .nv.global                --------------------------
	.section	.nv.global,"aw",@nobits
.nv.global:
	.type		_ZN40_INTERNAL_70dd5a84_4_k_cu_0256d47e_225404cute1_E,@object
	.size		_ZN40_INTERNAL_70dd5a84_4_k_cu_0256d47e_225404cute1_E,(_ZN40_INTERNAL_70dd5a84_4_k_cu_0256d47e_225404cuda3std3__45__cpo6cbeginE - _ZN40_INTERNAL_70dd5a84_4_k_cu_0256d47e_225404cute1_E)
_ZN40_INTERNAL_70dd5a84_4_k_cu_0256d47e_225404cute1_E:
	.zero		1
	.type		_ZN40_INTERNAL_70dd5a84_4_k_cu_0256d47e_225404cuda3std3__45__cpo6cbeginE,@object
	.size		_ZN40_INTERNAL_70dd5a84_4_k_cu_0256d47e_225404cuda3std3__45__cpo6cbeginE,(_ZN40_INTERNAL_70dd5a84_4_k_cu_0256d47e_225404cuda3std3__48in_placeE - _ZN40_INTERNAL_70dd5a84_4_k_cu_0256d47e_225404cuda3std3__45__cpo6cbeginE)
_ZN40_INTERNAL_70dd5a84_4_k_cu_0256d47e_225404cuda3std3__45__cpo6cbeginE:
	.zero		1
	.type		_ZN40_INTERNAL_70dd5a84_4_k_cu_0256d47e_225404cuda3std3__48in_placeE,@object
	.size		_ZN40_INTERNAL_70dd5a84_4_k_cu_0256d47e_225404cuda3std3__48in_placeE,(_ZN40_INTERNAL_70dd5a84_4_k_cu_0256d47e_225404cuda3std6ranges3__45__cpo9iter_moveE - _ZN40_INTERNAL_70dd5a84_4_k_cu_0256d47e_225404cuda3std3__48in_placeE)
_ZN40_INTERNAL_70dd5a84_4_k_cu_0256d47e_225404cuda3std3__48in_placeE:
	.zero		1
	.type		_ZN40_INTERNAL_70dd5a84_4_k_cu_0256d47e_225404cuda3std6ranges3__45__cpo9iter_moveE,@object
	.size		_ZN40_INTERNAL_70dd5a84_4_k_cu_0256d47e_225404cuda3std6ranges3__45__cpo9iter_moveE,(_ZN40_INTERNAL_70dd5a84_4_k_cu_0256d47e_225404cuda3std3__45__cpo5beginE - _ZN40_INTERNAL_70dd5a84_4_k_cu_0256d47e_225404cuda3std6ranges3__45__cpo9iter_moveE)
_ZN40_INTERNAL_70dd5a84_4_k_cu_0256d47e_225404cuda3std6ranges3__45__cpo9iter_moveE:
	.zero		1
	.type		_ZN40_INTERNAL_70dd5a84_4_k_cu_0256d47e_225404cuda3std3__45__cpo5beginE,@object
	.size		_ZN40_INTERNAL_70dd5a84_4_k_cu_0256d47e_225404cuda3std3__45__cpo5beginE,(_ZN40_INTERNAL_70dd5a84_4_k_cu_0256d47e_225404cuda3std3__442_GLOBAL__N__70dd5a84_4_k_cu_0256d47e_225406ignoreE - _ZN40_INTERNAL_70dd5a84_4_k_cu_0256d47e_225404cuda3std3__45__cpo5beginE)
_ZN40_INTERNAL_70dd5a84_4_k_cu_0256d47e_225404cuda3std3__45__cpo5beginE:
	.zero		1
	.type		_ZN40_INTERNAL_70dd5a84_4_k_cu_0256d47e_225404cuda3std3__442_GLOBAL__N__70dd5a84_4_k_cu_0256d47e_225406ignoreE,@object
	.size		_ZN40_INTERNAL_70dd5a84_4_k_cu_0256d47e_225404cuda3std3__442_GLOBAL__N__70dd5a84_4_k_cu_0256d47e_225406ignoreE,(_ZN40_INTERNAL_70dd5a84_4_k_cu_0256d47e_225404cute7productE - _ZN40_INTERNAL_70dd5a84_4_k_cu_0256d47e_225404cuda3std3__442_GLOBAL__N__70dd5a84_4_k_cu_0256d47e_225406ignoreE)
_ZN40_INTERNAL_70dd5a84_4_k_cu_0256d47e_225404cuda3std3__442_GLOBAL__N__70dd5a84_4_k_cu_0256d47e_225406ignoreE:
	.zero		1
	.type		_ZN40_INTERNAL_70dd5a84_4_k_cu_0256d47e_225404cute7productE,@object
	.size		_ZN40_INTERNAL_70dd5a84_4_k_cu_0256d47e_225404cute7productE,(_ZN40_INTERNAL_70dd5a84_4_k_cu_0256d47e_225404cuda3std3__45__cpo3endE - _ZN40_INTERNAL_70dd5a84_4_k_cu_0256d47e_225404cute7productE)
_ZN40_INTERNAL_70dd5a84_4_k_cu_0256d47e_225404cute7productE:
	.zero		1
	.type		_ZN40_INTERNAL_70dd5a84_4_k_cu_0256d47e_225404cuda3std3__45__cpo3endE,@object
	.size		_ZN40_INTERNAL_70dd5a84_4_k_cu_0256d47e_225404cuda3std3__45__cpo3endE,(_ZN40_INTERNAL_70dd5a84_4_k_cu_0256d47e_225404cuda3std3__419piecewise_constructE - _ZN40_INTERNAL_70dd5a84_4_k_cu_0256d47e_225404cuda3std3__45__cpo3endE)
_ZN40_INTERNAL_70dd5a84_4_k_cu_0256d47e_225404cuda3std3__45__cpo3endE:
	.zero		1
	.type		_ZN40_INTERNAL_70dd5a84_4_k_cu_0256d47e_225404cuda3std3__419piecewise_constructE,@object
	.size		_ZN40_INTERNAL_70dd5a84_4_k_cu_0256d47e_225404cuda3std3__419piecewise_constructE,(_ZN40_INTERNAL_70dd5a84_4_k_cu_0256d47e_225404cuda3std3__45__cpo4cendE - _ZN40_INTERNAL_70dd5a84_4_k_cu_0256d47e_225404cuda3std3__419piecewise_constructE)
_ZN40_INTERNAL_70dd5a84_4_k_cu_0256d47e_225404cuda3std3__419piecewise_constructE:
	.zero		1
	.type		_ZN40_INTERNAL_70dd5a84_4_k_cu_0256d47e_225404cuda3std3__45__cpo4cendE,@object
	.size		_ZN40_INTERNAL_70dd5a84_4_k_cu_0256d47e_225404cuda3std3__45__cpo4cendE,(_ZN40_INTERNAL_70dd5a84_4_k_cu_0256d47e_225404cuda3std6ranges3__45__cpo4swapE - _ZN40_INTERNAL_70dd5a84_4_k_cu_0256d47e_225404cuda3std3__45__cpo4cendE)
_ZN40_INTERNAL_70dd5a84_4_k_cu_0256d47e_225404cuda3std3__45__cpo4cendE:
	.zero		1
	.type		_ZN40_INTERNAL_70dd5a84_4_k_cu_0256d47e_225404cuda3std6ranges3__45__cpo4swapE,@object
	.size		_ZN40_INTERNAL_70dd5a84_4_k_cu_0256d47e_225404cuda3std6ranges3__45__cpo4swapE,(.L_8 - _ZN40_INTERNAL_70dd5a84_4_k_cu_0256d47e_225404cuda3std6ranges3__45__cpo4swapE)
_ZN40_INTERNAL_70dd5a84_4_k_cu_0256d47e_225404cuda3std6ranges3__45__cpo4swapE:
	.zero		1
.L_8:


//--------------------- .nv.constant0._ZN7cutlass13device_kernelINS_4gemm6kernel13GemmUniversalIN4cute5tupleIJiiiiEEENS1_10collective13CollectiveMmaINS1_34MainloopSm90TmaGmmaWarpSpecializedILi2ENS5_IJNS4_1CILi4EEESB_NSA_ILi1EEEEEENS1_35KernelTmaWarpSpecializedCooperativeEEENS5_IJNSA_ILi256EEENSA_ILi128EEESH_EEENS_6half_tENS5_IJlSC_lEEESJ_SK_NS4_8TiledMMAINS4_8MMA_AtomIJNS4_4SM904GMMA26MMA_64x128x16_F32F16F16_SSILNSO_5MajorE0ELSQ_0ELNSO_7ScaleInE1ELSR_1EEEEEENS4_6LayoutINS5_IJNSA_ILi2EEESC_SC_EEENS5_IJSC_NSA_ILi0EEESX_EEEEENS5_IJNS4_10UnderscoreES10_S10_EEEEENS4_23SM90_TMA_LOAD_MULTICASTENS4_14ComposedLayoutINS4_7SwizzleILi3ELi4ELi3EEENS4_18smem_ptr_flag_bitsILi16EEENSU_INS5_IJNSA_ILi8EEENSA_ILi64EEEEEENS5_IJS1A_SC_EEEEEEEvNS4_8identityES13_S1E_vS1F_EENS_8epilogue10collective6detail29Sm90TmaWarpSpecializedAdapterINS1I_15DefaultEpilogueISJ_SK_SK_NS1H_6thread17LinearCombinationISJ_Li1EffLNS1M_9ScaleType4KindE0ELNS_15FloatRoundStyleE2ESJ_EENS1_15EpilogueDefaultEEEEEvvEEEEvNT_6ParamsE --------------------------
	.section	.nv.constant0._ZN7cutlass13device_kernelINS_4gemm6kernel13GemmUniversalIN4cute5tupleIJiiiiEEENS1_10collective13CollectiveMmaINS1_34MainloopSm90TmaGmmaWarpSpecializedILi2ENS5_IJNS4_1CILi4EEESB_NSA_ILi1EEEEEENS1_35KernelTmaWarpSpecializedCooperativeEEENS5_IJNSA_ILi256EEENSA_ILi128EEESH_EEENS_6half_tENS5_IJlSC_lEEESJ_SK_NS4_8TiledMMAINS4_8MMA_AtomIJNS4_4SM904GMMA26MMA_64x128x16_F32F16F16_SSILNSO_5MajorE0ELSQ_0ELNSO_7ScaleInE1ELSR_1EEEEEENS4_6LayoutINS5_IJNSA_ILi2EEESC_SC_EEENS5_IJSC_NSA_ILi0EEESX_EEEEENS5_IJNS4_10UnderscoreES10_S10_EEEEENS4_23SM90_TMA_LOAD_MULTICASTENS4_14ComposedLayoutINS4_7SwizzleILi3ELi4ELi3EEENS4_18smem_ptr_flag_bitsILi16EEENSU_INS5_IJNSA_ILi8EEENSA_ILi64EEEEEENS5_IJS1A_SC_EEEEEEEvNS4_8identityES13_S1E_vS1F_EENS_8epilogue10collective6detail29Sm90TmaWarpSpecializedAdapterINS1I_15DefaultEpilogueISJ_SK_SK_NS1H_6thread17LinearCombinationISJ_Li1EffLNS1M_9ScaleType4KindE0ELNS_15FloatRoundStyleE2ESJ_EENS1_15EpilogueDefaultEEEEEvvEEEEvNT_6ParamsE,"a",@progbits
	.sectionflags	@""
	.align	4
.nv.constant0._ZN7cutlass13device_kernelINS_4gemm6kernel13GemmUniversalIN4cute5tupleIJiiiiEEENS1_10collective13CollectiveMmaINS1_34MainloopSm90TmaGmmaWarpSpecializedILi2ENS5_IJNS4_1CILi4EEESB_NSA_ILi1EEEEEENS1_35KernelTmaWarpSpecializedCooperativeEEENS5_IJNSA_ILi256EEENSA_ILi128EEESH_EEENS_6half_tENS5_IJlSC_lEEESJ_SK_NS4_8TiledMMAINS4_8MMA_AtomIJNS4_4SM904GMMA26MMA_64x128x16_F32F16F16_SSILNSO_5MajorE0ELSQ_0ELNSO_7ScaleInE1ELSR_1EEEEEENS4_6LayoutINS5_IJNSA_ILi2EEESC_SC_EEENS5_IJSC_NSA_ILi0EEESX_EEEEENS5_IJNS4_10UnderscoreES10_S10_EEEEENS4_23SM90_TMA_LOAD_MULTICASTENS4_14ComposedLayoutINS4_7SwizzleILi3ELi4ELi3EEENS4_18smem_ptr_flag_bitsILi16EEENSU_INS5_IJNSA_ILi8EEENSA_ILi64EEEEEENS5_IJS1A_SC_EEEEEEEvNS4_8identityES13_S1E_vS1F_EENS_8epilogue10collective6detail29Sm90TmaWarpSpecializedAdapterINS1I_15DefaultEpilogueISJ_SK_SK_NS1H_6thread17LinearCombinationISJ_Li1EffLNS1M_9ScaleType4KindE0ELNS_15FloatRoundStyleE2ESJ_EENS1_15EpilogueDefaultEEEEEvvEEEEvNT_6ParamsE:
	.zero		1664


//--------------------- SYMBOLS --------------------------

	.type		.nv.reservedSmem.offset0,@object
	.size		.nv.reservedSmem.offset0,0x4
	.type		__assertfail,@function
